	.target	sm_90a

	.elftype	@"ET_EXEC"


//--------------------- .note.nv.tkinfo           --------------------------
	.section	.note.nv.tkinfo,"",@"SHT_NOTE"
	.sectionflags	@"SHF_NOTE_NV_TKINFO"
	.tkinfo
        /*0018*/ 	.word	0x00000002
        /*0030*/ 	.string	""
        /*0030*/ 	.string	"ptxas"
        /*0030*/ 	.string	"Cuda compilation tools, release 13.0, V13.0.88"
        /*0030*/ 	.string	"Build cuda_13.0.r13.0/compiler.36424714_0"
        /*0030*/ 	.string	"-arch sm_90a -m 64 "



//--------------------- .note.nv.cuinfo           --------------------------
	.section	.note.nv.cuinfo,"",@"SHT_NOTE"
	.sectionflags	@"SHF_NOTE_NV_CUINFO"
        /*0018*/ 	.short	0x0002
        /*001a*/ 	.short	0x005a
        /*001c*/ 	.short	0x0082
	.zero		2


//--------------------- .nv.info                  --------------------------
	.section	.nv.info,"",@"SHT_CUDA_INFO"
	.align	4


	//----- nvinfo : EIATTR_REGCOUNT
	.align		4
        /*0000*/ 	.byte	0x04, 0x2f
        /*0002*/ 	.short	(.L_16 - .L_15)
	.align		4
.L_15:
        /*0004*/ 	.word	index@(_ZN7cutlass13device_kernelINS_4gemm6kernel13GemmUniversalIN4cute5tupleIJiiiiEEENS1_10collective13CollectiveMmaINS1_39MainloopSm90TmaGmmaRmemAWarpSpecializedILi3ENS5_IJNS4_1CILi1EEESB_SB_EEENS1_32KernelTmaWarpSpecializedPingpongEEENS5_IJNSA_ILi64EEESF_NSA_ILi128EEEEEEfNS5_IJSB_llEEEfNS5_IJlSB_lEEENS4_8TiledMMAINS4_8MMA_AtomIJNS4_4SM904GMMA29MMA_64x64x8_F32TF32TF32_RS_TNILNSN_7ScaleInE1ELSP_1EEEEEENS4_6LayoutISC_NS5_IJNSA_ILi0EEEST_ST_EEEEENS5_IJNS4_10UnderscoreESW_SW_EEEEENS4_13SM90_TMA_LOADENS4_14ComposedLayoutINS4_7SwizzleILi1ELi4ELi3EEENS4_18smem_ptr_flag_bitsILi32EEENSS_INS5_IJNSA_ILi8EEES15_EEENS5_IJSB_S15_EEEEEEENS4_9Copy_AtomIJNS4_39AutoVectorizingCopyWithAssumedAlignmentILi128EEEfEEENS4_8identityESZ_NS10_INS11_ILi3ELi4ELi3EEES14_NSS_INS5_IJS15_NSA_ILi32EEEEEENS5_IJS1G_SB_EEEEEEEvS1E_EENS_8epilogue10collective6detail29Sm90TmaWarpSpecializedAdapterINS1N_15DefaultEpilogueIfSJ_SJ_NS1M_6thread17LinearCombinationIfLi1EffLNS1R_9ScaleType4KindE0ELNS_15FloatRoundStyleE2EfEENS1_15EpilogueDefaultEEEEEvvEEEEvNT_6ParamsE)
        /*0008*/ 	.word	0x000000a8


	//----- nvinfo : EIATTR_FRAME_SIZE
	.align		4
.L_16:
        /*000c*/ 	.byte	0x04, 0x11
        /*000e*/ 	.short	(.L_18 - .L_17)
	.align		4
.L_17:
        /*0010*/ 	.word	index@(_ZN7cutlass13device_kernelINS_4gemm6kernel13GemmUniversalIN4cute5tupleIJiiiiEEENS1_10collective13CollectiveMmaINS1_39MainloopSm90TmaGmmaRmemAWarpSpecializedILi3ENS5_IJNS4_1CILi1EEESB_SB_EEENS1_32KernelTmaWarpSpecializedPingpongEEENS5_IJNSA_ILi64EEESF_NSA_ILi128EEEEEEfNS5_IJSB_llEEEfNS5_IJlSB_lEEENS4_8TiledMMAINS4_8MMA_AtomIJNS4_4SM904GMMA29MMA_64x64x8_F32TF32TF32_RS_TNILNSN_7ScaleInE1ELSP_1EEEEEENS4_6LayoutISC_NS5_IJNSA_ILi0EEEST_ST_EEEEENS5_IJNS4_10UnderscoreESW_SW_EEEEENS4_13SM90_TMA_LOADENS4_14ComposedLayoutINS4_7SwizzleILi1ELi4ELi3EEENS4_18smem_ptr_flag_bitsILi32EEENSS_INS5_IJNSA_ILi8EEES15_EEENS5_IJSB_S15_EEEEEEENS4_9Copy_AtomIJNS4_39AutoVectorizingCopyWithAssumedAlignmentILi128EEEfEEENS4_8identityESZ_NS10_INS11_ILi3ELi4ELi3EEES14_NSS_INS5_IJS15_NSA_ILi32EEEEEENS5_IJS1G_SB_EEEEEEEvS1E_EENS_8epilogue10collective6detail29Sm90TmaWarpSpecializedAdapterINS1N_15DefaultEpilogueIfSJ_SJ_NS1M_6thread17LinearCombinationIfLi1EffLNS1R_9ScaleType4KindE0ELNS_15FloatRoundStyleE2EfEENS1_15EpilogueDefaultEEEEEvvEEEEvNT_6ParamsE)
        /*0014*/ 	.word	0x00000000


	//----- nvinfo : EIATTR_MIN_STACK_SIZE
	.align		4
.L_18:
        /*0018*/ 	.byte	0x04, 0x12
        /*001a*/ 	.short	(.L_20 - .L_19)
	.align		4
.L_19:
        /*001c*/ 	.word	index@(_ZN7cutlass13device_kernelINS_4gemm6kernel13GemmUniversalIN4cute5tupleIJiiiiEEENS1_10collective13CollectiveMmaINS1_39MainloopSm90TmaGmmaRmemAWarpSpecializedILi3ENS5_IJNS4_1CILi1EEESB_SB_EEENS1_32KernelTmaWarpSpecializedPingpongEEENS5_IJNSA_ILi64EEESF_NSA_ILi128EEEEEEfNS5_IJSB_llEEEfNS5_IJlSB_lEEENS4_8TiledMMAINS4_8MMA_AtomIJNS4_4SM904GMMA29MMA_64x64x8_F32TF32TF32_RS_TNILNSN_7ScaleInE1ELSP_1EEEEEENS4_6LayoutISC_NS5_IJNSA_ILi0EEEST_ST_EEEEENS5_IJNS4_10UnderscoreESW_SW_EEEEENS4_13SM90_TMA_LOADENS4_14ComposedLayoutINS4_7SwizzleILi1ELi4ELi3EEENS4_18smem_ptr_flag_bitsILi32EEENSS_INS5_IJNSA_ILi8EEES15_EEENS5_IJSB_S15_EEEEEEENS4_9Copy_AtomIJNS4_39AutoVectorizingCopyWithAssumedAlignmentILi128EEEfEEENS4_8identityESZ_NS10_INS11_ILi3ELi4ELi3EEES14_NSS_INS5_IJS15_NSA_ILi32EEEEEENS5_IJS1G_SB_EEEEEEEvS1E_EENS_8epilogue10collective6detail29Sm90TmaWarpSpecializedAdapterINS1N_15DefaultEpilogueIfSJ_SJ_NS1M_6thread17LinearCombinationIfLi1EffLNS1R_9ScaleType4KindE0ELNS_15FloatRoundStyleE2EfEENS1_15EpilogueDefaultEEEEEvvEEEEvNT_6ParamsE)
        /*0020*/ 	.word	0x00000000
.L_20:


//--------------------- .nv.compat                --------------------------
	.section	.nv.compat,"",@"SHT_CUDA_COMPAT_INFO"
	.align	4
        /*0000*/ 	.byte	0x02, 0x09, 0x01, 0x00, 0x02, 0x02, 0x04, 0x00, 0x02, 0x05, 0x05, 0x00, 0x03, 0x07, 0x01, 0x01
        /*0010*/ 	.byte	0x02, 0x03, 0x01, 0x00, 0x02, 0x06, 0x01, 0x00, 0x04, 0x0b, 0x08, 0x00, 0x00, 0x00, 0x00, 0x00
        /*0020*/ 	.byte	0x00, 0x00, 0x00, 0x00


//--------------------- .nv.info._ZN7cutlass13device_kernelINS_4gemm6kernel13GemmUniversalIN4cute5tupleIJiiiiEEENS1_10collective13CollectiveMmaINS1_39MainloopSm90TmaGmmaRmemAWarpSpecializedILi3ENS5_IJNS4_1CILi1EEESB_SB_EEENS1_32KernelTmaWarpSpecializedPingpongEEENS5_IJNSA_ILi64EEESF_NSA_ILi128EEEEEEfNS5_IJSB_llEEEfNS5_IJlSB_lEEENS4_8TiledMMAINS4_8MMA_AtomIJNS4_4SM904GMMA29MMA_64x64x8_F32TF32TF32_RS_TNILNSN_7ScaleInE1ELSP_1EEEEEENS4_6LayoutISC_NS5_IJNSA_ILi0EEEST_ST_EEEEENS5_IJNS4_10UnderscoreESW_SW_EEEEENS4_13SM90_TMA_LOADENS4_14ComposedLayoutINS4_7SwizzleILi1ELi4ELi3EEENS4_18smem_ptr_flag_bitsILi32EEENSS_INS5_IJNSA_ILi8EEES15_EEENS5_IJSB_S15_EEEEEEENS4_9Copy_AtomIJNS4_39AutoVectorizingCopyWithAssumedAlignmentILi128EEEfEEENS4_8identityESZ_NS10_INS11_ILi3ELi4ELi3EEES14_NSS_INS5_IJS15_NSA_ILi32EEEEEENS5_IJS1G_SB_EEEEEEEvS1E_EENS_8epilogue10collective6detail29Sm90TmaWarpSpecializedAdapterINS1N_15DefaultEpilogueIfSJ_SJ_NS1M_6thread17LinearCombinationIfLi1EffLNS1R_9ScaleType4KindE0ELNS_15FloatRoundStyleE2EfEENS1_15EpilogueDefaultEEEEEvvEEEEvNT_6ParamsE --------------------------
	.section	.nv.info._ZN7cutlass13device_kernelINS_4gemm6kernel13GemmUniversalIN4cute5tupleIJiiiiEEENS1_10collective13CollectiveMmaINS1_39MainloopSm90TmaGmmaRmemAWarpSpecializedILi3ENS5_IJNS4_1CILi1EEESB_SB_EEENS1_32KernelTmaWarpSpecializedPingpongEEENS5_IJNSA_ILi64EEESF_NSA_ILi128EEEEEEfNS5_IJSB_llEEEfNS5_IJlSB_lEEENS4_8TiledMMAINS4_8MMA_AtomIJNS4_4SM904GMMA29MMA_64x64x8_F32TF32TF32_RS_TNILNSN_7ScaleInE1ELSP_1EEEEEENS4_6LayoutISC_NS5_IJNSA_ILi0EEEST_ST_EEEEENS5_IJNS4_10UnderscoreESW_SW_EEEEENS4_13SM90_TMA_LOADENS4_14ComposedLayoutINS4_7SwizzleILi1ELi4ELi3EEENS4_18smem_ptr_flag_bitsILi32EEENSS_INS5_IJNSA_ILi8EEES15_EEENS5_IJSB_S15_EEEEEEENS4_9Copy_AtomIJNS4_39AutoVectorizingCopyWithAssumedAlignmentILi128EEEfEEENS4_8identityESZ_NS10_INS11_ILi3ELi4ELi3EEES14_NSS_INS5_IJS15_NSA_ILi32EEEEEENS5_IJS1G_SB_EEEEEEEvS1E_EENS_8epilogue10collective6detail29Sm90TmaWarpSpecializedAdapterINS1N_15DefaultEpilogueIfSJ_SJ_NS1M_6thread17LinearCombinationIfLi1EffLNS1R_9ScaleType4KindE0ELNS_15FloatRoundStyleE2EfEENS1_15EpilogueDefaultEEEEEvvEEEEvNT_6ParamsE,"",@"SHT_CUDA_INFO"
	.sectionflags	@""
	.align	4


	//----- nvinfo : EIATTR_CUDA_API_VERSION
	.align		4
        /*0000*/ 	.byte	0x04, 0x37
        /*0002*/ 	.short	(.L_22 - .L_21)
.L_21:
        /*0004*/ 	.word	0x00000082


	//----- nvinfo : EIATTR_KPARAM_INFO
	.align		4
.L_22:
        /*0008*/ 	.byte	0x04, 0x17
        /*000a*/ 	.short	(.L_24 - .L_23)
.L_23:
        /*000c*/ 	.word	0x00000000
        /*0010*/ 	.short	0x0000
        /*0012*/ 	.short	0x0070
        /*0014*/ 	.byte	0x00, 0xf0, 0x01, 0x10


	//----- nvinfo : EIATTR_SPARSE_MMA_MASK
	.align		4
.L_24:
        /*0018*/ 	.byte	0x03, 0x50
        /*001a*/ 	.short	0x0000


	//----- nvinfo : EIATTR_MAXREG_COUNT
	.align		4
        /*001c*/ 	.byte	0x03, 0x1b
        /*001e*/ 	.short	0x00a8


	//----- nvinfo : EIATTR_NUM_BARRIERS
	.align		4
        /*0020*/ 	.byte	0x02, 0x4c
        /*0022*/ 	.byte	0x01
	.zero		1


	//----- nvinfo : EIATTR_EXTERNS
	.align		4
        /*0024*/ 	.byte	0x04, 0x0f
        /*0026*/ 	.short	(.L_26 - .L_25)


	//   ....[0]....
	.align		4
.L_25:
        /*0028*/ 	.word	index@(__assertfail)


	//----- nvinfo : EIATTR_MERCURY_ISA_VERSION
	.align		4
.L_26:
        /*002c*/ 	.byte	0x03, 0x5f
        /*002e*/ 	.short	0x0101


	//----- nvinfo : EIATTR_INT_WARP_WIDE_INSTR_OFFSETS
	.align		4
        /*0030*/ 	.byte	0x04, 0x31
        /*0032*/ 	.short	(.L_28 - .L_27)


	//   ....[0]....
.L_27:
        /*0034*/ 	.word	0x00000450


	//   ....[1]....
        /*0038*/ 	.word	0x00000470


	//   ....[2]....
        /*003c*/ 	.word	0x000004f0


	//   ....[3]....
        /*0040*/ 	.word	0x00000500


	//   ....[4]....
        /*0044*/ 	.word	0x00000510


	//   ....[5]....
        /*0048*/ 	.word	0x00000530


	//   ....[6]....
        /*004c*/ 	.word	0x00000590


	//   ....[7]....
        /*0050*/ 	.word	0x000005b0


	//----- nvinfo : EIATTR_COOP_GROUP_MASK_REGIDS
	.align		4
.L_28:
        /*0054*/ 	.byte	0x04, 0x29
        /*0056*/ 	.short	(.L_30 - .L_29)


	//   ....[0]....
.L_29:
        /*0058*/ 	.word	0xffffffff


	//   ....[1]....
        /*005c*/ 	.word	0xffffffff


	//   ....[2]....
        /*0060*/ 	.word	0xffffffff


	//   ....[3]....
        /*0064*/ 	.word	0xffffffff


	//   ....[4]....
        /*0068*/ 	.word	0xffffffff


	//   ....[5]....
        /*006c*/ 	.word	0xffffffff


	//   ....[6]....
        /*0070*/ 	.word	0x0500000f


	//----- nvinfo : EIATTR_COOP_GROUP_INSTR_OFFSETS
	.align		4
.L_30:
        /*0074*/ 	.byte	0x04, 0x28
        /*0076*/ 	.short	(.L_32 - .L_31)


	//   ....[0]....
.L_31:
        /*0078*/ 	.word	0x00000060


	//   ....[1]....
        /*007c*/ 	.word	0x00000080


	//   ....[2]....
        /*0080*/ 	.word	0x00000180


	//   ....[3]....
        /*0084*/ 	.word	0x00000370


	//   ....[4]....
        /*0088*/ 	.word	0x000003b0


	//   ....[5]....
        /*008c*/ 	.word	0x000003f0


	//   ....[6]....
        /*0090*/ 	.word	0x000079e0


	//----- nvinfo : EIATTR_REG_RECONFIG
	.align		4
.L_32:
        /*0094*/ 	.byte	0x01, 0x54
	.zero		2


	//----- nvinfo : EIATTR_SYSCALL_OFFSETS
	.align		4
        /*0098*/ 	.byte	0x04, 0x46
        /*009a*/ 	.short	(.L_34 - .L_33)


	//   ....[0]....
.L_33:
        /*009c*/ 	.word	0x00001720


	//   ....[1]....
        /*00a0*/ 	.word	0x00001860


	//   ....[2]....
        /*00a4*/ 	.word	0x00001950


	//   ....[3]....
        /*00a8*/ 	.word	0x00006670


	//   ....[4]....
        /*00ac*/ 	.word	0x000067a0


	//----- nvinfo : EIATTR_MBARRIER_INSTR_OFFSETS
	.align		4
.L_34:
        /*00b0*/ 	.byte	0x04, 0x39
        /*00b2*/ 	.short	(.L_36 - .L_35)


	//   ....[0]....
.L_35:
        /*00b4*/ 	.word	0x00000300
        /*00b8*/ 	.word	0x000000ff
        /*00bc*/ 	.word	0x00000000
        /*00c0*/ 	.short	0x0100
        /*00c2*/ 	.byte	0x05
	.zero		1


	//   ....[1]....
        /*00c4*/ 	.word	0x00000310
        /*00c8*/ 	.word	0x000000ff
        /*00cc*/ 	.word	0x00000018
        /*00d0*/ 	.short	0x0100
        /*00d2*/ 	.byte	0x05
	.zero		1


	//   ....[2]....
        /*00d4*/ 	.word	0x00000320
        /*00d8*/ 	.word	0x000000ff
        /*00dc*/ 	.word	0x00000008
        /*00e0*/ 	.short	0x0100
        /*00e2*/ 	.byte	0x05
	.zero		1


	//   ....[3]....
        /*00e4*/ 	.word	0x00000330
        /*00e8*/ 	.word	0x000000ff
        /*00ec*/ 	.word	0x00000020
        /*00f0*/ 	.short	0x0100
        /*00f2*/ 	.byte	0x05
	.zero		1


	//   ....[4]....
        /*00f4*/ 	.word	0x00000340
        /*00f8*/ 	.word	0x000000ff
        /*00fc*/ 	.word	0x00000010
        /*0100*/ 	.short	0x0100
        /*0102*/ 	.byte	0x05
	.zero		1


	//   ....[5]....
        /*0104*/ 	.word	0x00000350
        /*0108*/ 	.word	0x000000ff
        /*010c*/ 	.word	0x00000028
        /*0110*/ 	.short	0x0100
        /*0112*/ 	.byte	0x05
	.zero		1


	//   ....[6]....
        /*0114*/ 	.word	0x000005d0
        /*0118*/ 	.word	0x000000ff
        /*011c*/ 	.word	0x00000060
        /*0120*/ 	.short	0x0100
        /*0122*/ 	.byte	0x05
	.zero		1


	//   ....[7]....
        /*0124*/ 	.word	0x000005e0
        /*0128*/ 	.word	0x000000ff
        /*012c*/ 	.word	0x00000068
        /*0130*/ 	.short	0x0100
        /*0132*/ 	.byte	0x05
	.zero		1


	//   ....[8]....
        /*0134*/ 	.word	0x00000620
        /*0138*/ 	.word	0x000000ff
        /*013c*/ 	.word	0x00000040
        /*0140*/ 	.short	0x0100
        /*0142*/ 	.byte	0x0a
	.zero		1


	//   ....[9]....
        /*0144*/ 	.word	0x00000640
        /*0148*/ 	.word	0x000000ff
        /*014c*/ 	.word	0x00000048
        /*0150*/ 	.short	0x0100
        /*0152*/ 	.byte	0x0a
	.zero		1


	//   ....[10]....
        /*0154*/ 	.word	0x00000650
        /*0158*/ 	.word	0x000000ff
        /*015c*/ 	.word	0x00000050
        /*0160*/ 	.short	0x0100
        /*0162*/ 	.byte	0x0a
	.zero		1


	//   ....[11]....
        /*0164*/ 	.word	0x00000660
        /*0168*/ 	.word	0x000000ff
        /*016c*/ 	.word	0x00000058
        /*0170*/ 	.short	0x0100
        /*0172*/ 	.byte	0x0a
	.zero		1


	//   ....[12]....
        /*0174*/ 	.word	0x000015d0
        /*0178*/ 	.word	0x00000045
        /*017c*/ 	.word	0xfffffff8
        /*0180*/ 	.short	0x010a
        /*0182*/ 	.byte	0x3f
	.zero		1


	//   ....[13]....
        /*0184*/ 	.word	0x00001a00
        /*0188*/ 	.word	0x00000003
        /*018c*/ 	.word	0x00000000
        /*0190*/ 	.short	0x010a
        /*0192*/ 	.byte	0x3f
	.zero		1


	//   ....[14]....
        /*0194*/ 	.word	0x00001a40
        /*0198*/ 	.word	0x00000003
        /*019c*/ 	.word	0x00000000
        /*01a0*/ 	.short	0x010a
        /*01a2*/ 	.byte	0x3f
	.zero		1


	//   ....[15]....
        /*01a4*/ 	.word	0x00001b80
        /*01a8*/ 	.word	0x00000003
        /*01ac*/ 	.word	0x00000000
        /*01b0*/ 	.short	0x010a
        /*01b2*/ 	.byte	0x3f
	.zero		1


	//   ....[16]....
        /*01b4*/ 	.word	0x000025b0
        /*01b8*/ 	.word	0x00000003
        /*01bc*/ 	.word	0x00000000
        /*01c0*/ 	.short	0x010a
        /*01c2*/ 	.byte	0x3f
	.zero		1


	//   ....[17]....
        /*01c4*/ 	.word	0x00002760
        /*01c8*/ 	.word	0x00000006
        /*01cc*/ 	.word	0x00000000
        /*01d0*/ 	.short	0x010a
        /*01d2*/ 	.byte	0x3f
	.zero		1


	//   ....[18]....
        /*01d4*/ 	.word	0x00002940
        /*01d8*/ 	.word	0x000000ff
        /*01dc*/ 	.word	0x00000000
        /*01e0*/ 	.short	0x0101
        /*01e2*/ 	.byte	0x06
	.zero		1


	//   ....[19]....
        /*01e4*/ 	.word	0x00003190
        /*01e8*/ 	.word	0x00000006
        /*01ec*/ 	.word	0x00000000
        /*01f0*/ 	.short	0x010a
        /*01f2*/ 	.byte	0x3f
	.zero		1


	//   ....[20]....
        /*01f4*/ 	.word	0x000034d0
        /*01f8*/ 	.word	0x000000ff
        /*01fc*/ 	.word	0x00000000
        /*0200*/ 	.short	0x0101
        /*0202*/ 	.byte	0x04
	.zero		1


	//   ....[21]....
        /*0204*/ 	.word	0x00003e60
        /*0208*/ 	.word	0x0000004e
        /*020c*/ 	.word	0x00000000
        /*0210*/ 	.short	0x0101
        /*0212*/ 	.byte	0x2f
	.zero		1


	//   ....[22]....
        /*0214*/ 	.word	0x00003f20
        /*0218*/ 	.word	0x000000ff
        /*021c*/ 	.word	0x00000000
        /*0220*/ 	.short	0x0101
        /*0222*/ 	.byte	0x06
	.zero		1


	//   ....[23]....
        /*0224*/ 	.word	0x00003f90
        /*0228*/ 	.word	0x00000045
        /*022c*/ 	.word	0x00000008
        /*0230*/ 	.short	0x010a
        /*0232*/ 	.byte	0x3f
	.zero		1


	//   ....[24]....
        /*0234*/ 	.word	0x00005cb0
        /*0238*/ 	.word	0x00000046
        /*023c*/ 	.word	0x00000000
        /*0240*/ 	.short	0x0101
        /*0242*/ 	.byte	0x2f
	.zero		1


	//   ....[25]....
        /*0244*/ 	.word	0x000068e0
        /*0248*/ 	.word	0x00000007
        /*024c*/ 	.word	0x00000018
        /*0250*/ 	.short	0x010a
        /*0252*/ 	.byte	0x3f
	.zero		1


	//   ....[26]....
        /*0254*/ 	.word	0x000070a0
        /*0258*/ 	.word	0x00000000
        /*025c*/ 	.word	0x00000068
        /*0260*/ 	.short	0x0101
        /*0262*/ 	.byte	0x3f
	.zero		1


	//   ....[27]....
        /*0264*/ 	.word	0x000077e0
        /*0268*/ 	.word	0x00000005
        /*026c*/ 	.word	0x00000000
        /*0270*/ 	.short	0x010a
        /*0272*/ 	.byte	0x3f
	.zero		1


	//   ....[28]....
        /*0274*/ 	.word	0x00007860
        /*0278*/ 	.word	0x00000007
        /*027c*/ 	.word	0x00000000
        /*0280*/ 	.short	0x010a
        /*0282*/ 	.byte	0x3f
	.zero		1


	//   ....[29]....
        /*0284*/ 	.word	0x000078f0
        /*0288*/ 	.word	0x00000003
        /*028c*/ 	.word	0x00000000
        /*0290*/ 	.short	0x010a
        /*0292*/ 	.byte	0x3f
	.zero		1


	//   ....[30]....
        /*0294*/ 	.word	0x00007950
        /*0298*/ 	.word	0x00000045
        /*029c*/ 	.word	0xfffffff8
        /*02a0*/ 	.short	0x010a
        /*02a2*/ 	.byte	0x3f
	.zero		1


	//   ....[31]....
        /*02a4*/ 	.word	0x00007a10
        /*02a8*/ 	.word	0x00000003
        /*02ac*/ 	.word	0x00000000
        /*02b0*/ 	.short	0x010a
        /*02b2*/ 	.byte	0x3f
	.zero		1


	//   ....[32]....
        /*02b4*/ 	.word	0x00007a60
        /*02b8*/ 	.word	0x00000003
        /*02bc*/ 	.word	0x00000000
        /*02c0*/ 	.short	0x010a
        /*02c2*/ 	.byte	0x3f
	.zero		1


	//   ....[33]....
        /*02c4*/ 	.word	0x00007ab0
        /*02c8*/ 	.word	0x00000006
        /*02cc*/ 	.word	0x00000000
        /*02d0*/ 	.short	0x010a
        /*02d2*/ 	.byte	0x3f
	.zero		1


	//   ....[34]....
        /*02d4*/ 	.word	0x00007b00
        /*02d8*/ 	.word	0x00000045
        /*02dc*/ 	.word	0x00000008
        /*02e0*/ 	.short	0x010a
        /*02e2*/ 	.byte	0x3f
	.zero		1


	//   ....[35]....
        /*02e4*/ 	.word	0x00007bd0
        /*02e8*/ 	.word	0x00000007
        /*02ec*/ 	.word	0x00000018
        /*02f0*/ 	.short	0x010a
        /*02f2*/ 	.byte	0x3f
	.zero		1


	//   ....[36]....
        /*02f4*/ 	.word	0x00007ca0
        /*02f8*/ 	.word	0x00000005
        /*02fc*/ 	.word	0x00000000
        /*0300*/ 	.short	0x010a
        /*0302*/ 	.byte	0x3f
	.zero		1


	//   ....[37]....
        /*0304*/ 	.word	0x00007cf0
        /*0308*/ 	.word	0x00000007
        /*030c*/ 	.word	0x00000000
        /*0310*/ 	.short	0x010a
        /*0312*/ 	.byte	0x3f
	.zero		1


	//----- nvinfo : EIATTR_NUM_MBARRIERS
	.align		4
.L_36:
        /*0314*/ 	.byte	0x03, 0x38
        /*0316*/ 	.short	0x000c


	//----- nvinfo : EIATTR_EXIT_INSTR_OFFSETS
	.align		4
        /*0318*/ 	.byte	0x04, 0x1c
        /*031a*/ 	.short	(.L_38 - .L_37)


	//   ....[0]....
.L_37:
        /*031c*/ 	.word	0x000011b0


	//   ....[1]....
        /*0320*/ 	.word	0x00001210


	//   ....[2]....
        /*0324*/ 	.word	0x000062e0


	//   ....[3]....
        /*0328*/ 	.word	0x00006310


	//   ....[4]....
        /*032c*/ 	.word	0x00007940


	//----- nvinfo : EIATTR_MAX_THREADS
	.align		4
.L_38:
        /*0330*/ 	.byte	0x04, 0x05
        /*0332*/ 	.short	(.L_40 - .L_39)
.L_39:
        /*0334*/ 	.word	0x00000180
        /*0338*/ 	.word	0x00000001
        /*033c*/ 	.word	0x00000001


	//----- nvinfo : EIATTR_CRS_STACK_SIZE
	.align		4
.L_40:
        /*0340*/ 	.byte	0x04, 0x1e
        /*0342*/ 	.short	(.L_42 - .L_41)
.L_41:
        /*0344*/ 	.word	0x00000000


	//----- nvinfo : EIATTR_CBANK_PARAM_SIZE
	.align		4
.L_42:
        /*0348*/ 	.byte	0x03, 0x19
        /*034a*/ 	.short	0x0470


	//----- nvinfo : EIATTR_PARAM_CBANK
	.align		4
        /*034c*/ 	.byte	0x04, 0x0a
        /*034e*/ 	.short	(.L_44 - .L_43)
	.align		4
.L_43:
        /*0350*/ 	.word	index@(.nv.constant0._ZN7cutlass13device_kernelINS_4gemm6kernel13GemmUniversalIN4cute5tupleIJiiiiEEENS1_10collective13CollectiveMmaINS1_39MainloopSm90TmaGmmaRmemAWarpSpecializedILi3ENS5_IJNS4_1CILi1EEESB_SB_EEENS1_32KernelTmaWarpSpecializedPingpongEEENS5_IJNSA_ILi64EEESF_NSA_ILi128EEEEEEfNS5_IJSB_llEEEfNS5_IJlSB_lEEENS4_8TiledMMAINS4_8MMA_AtomIJNS4_4SM904GMMA29MMA_64x64x8_F32TF32TF32_RS_TNILNSN_7ScaleInE1ELSP_1EEEEEENS4_6LayoutISC_NS5_IJNSA_ILi0EEEST_ST_EEEEENS5_IJNS4_10UnderscoreESW_SW_EEEEENS4_13SM90_TMA_LOADENS4_14ComposedLayoutINS4_7SwizzleILi1ELi4ELi3EEENS4_18smem_ptr_flag_bitsILi32EEENSS_INS5_IJNSA_ILi8EEES15_EEENS5_IJSB_S15_EEEEEEENS4_9Copy_AtomIJNS4_39AutoVectorizingCopyWithAssumedAlignmentILi128EEEfEEENS4_8identityESZ_NS10_INS11_ILi3ELi4ELi3EEES14_NSS_INS5_IJS15_NSA_ILi32EEEEEENS5_IJS1G_SB_EEEEEEEvS1E_EENS_8epilogue10collective6detail29Sm90TmaWarpSpecializedAdapterINS1N_15DefaultEpilogueIfSJ_SJ_NS1M_6thread17LinearCombinationIfLi1EffLNS1R_9ScaleType4KindE0ELNS_15FloatRoundStyleE2EfEENS1_15EpilogueDefaultEEEEEvvEEEEvNT_6ParamsE)
        /*0354*/ 	.short	0x0210
        /*0356*/ 	.short	0x0470


	//----- nvinfo : EIATTR_SW_WAR
	.align		4
.L_44:
        /*0358*/ 	.byte	0x04, 0x36
        /*035a*/ 	.short	(.L_46 - .L_45)
.L_45:
        /*035c*/ 	.word	0x00000008
.L_46:


//--------------------- .nv.callgraph             --------------------------
	.section	.nv.callgraph,"",@"SHT_CUDA_CALLGRAPH"
	.align	4
	.sectionentsize	8
	.align		4
        /*0000*/ 	.word	0x00000000
	.align		4
        /*0004*/ 	.word	0xffffffff
	.align		4
        /*0008*/ 	.word	index@(_ZN7cutlass13device_kernelINS_4gemm6kernel13GemmUniversalIN4cute5tupleIJiiiiEEENS1_10collective13CollectiveMmaINS1_39MainloopSm90TmaGmmaRmemAWarpSpecializedILi3ENS5_IJNS4_1CILi1EEESB_SB_EEENS1_32KernelTmaWarpSpecializedPingpongEEENS5_IJNSA_ILi64EEESF_NSA_ILi128EEEEEEfNS5_IJSB_llEEEfNS5_IJlSB_lEEENS4_8TiledMMAINS4_8MMA_AtomIJNS4_4SM904GMMA29MMA_64x64x8_F32TF32TF32_RS_TNILNSN_7ScaleInE1ELSP_1EEEEEENS4_6LayoutISC_NS5_IJNSA_ILi0EEEST_ST_EEEEENS5_IJNS4_10UnderscoreESW_SW_EEEEENS4_13SM90_TMA_LOADENS4_14ComposedLayoutINS4_7SwizzleILi1ELi4ELi3EEENS4_18smem_ptr_flag_bitsILi32EEENSS_INS5_IJNSA_ILi8EEES15_EEENS5_IJSB_S15_EEEEEEENS4_9Copy_AtomIJNS4_39AutoVectorizingCopyWithAssumedAlignmentILi128EEEfEEENS4_8identityESZ_NS10_INS11_ILi3ELi4ELi3EEES14_NSS_INS5_IJS15_NSA_ILi32EEEEEENS5_IJS1G_SB_EEEEEEEvS1E_EENS_8epilogue10collective6detail29Sm90TmaWarpSpecializedAdapterINS1N_15DefaultEpilogueIfSJ_SJ_NS1M_6thread17LinearCombinationIfLi1EffLNS1R_9ScaleType4KindE0ELNS_15FloatRoundStyleE2EfEENS1_15EpilogueDefaultEEEEEvvEEEEvNT_6ParamsE)
	.align		4
        /*000c*/ 	.word	index@(__assertfail)
	.align		4
        /*0010*/ 	.word	0x00000000
	.align		4
        /*0014*/ 	.word	0xfffffffe
	.align		4
        /*0018*/ 	.word	0x00000000
	.align		4
        /*001c*/ 	.word	0xfffffffd
	.align		4
        /*0020*/ 	.word	0x00000000
	.align		4
        /*0024*/ 	.word	0xfffffffc


//--------------------- .nv.constant4             --------------------------
	.section	.nv.constant4,"a",@progbits
	.align	8
	.align		8
.nv.constant4:
        /*0000*/ 	.dword	__assertfail
	.align		8
        /*0008*/ 	.dword	__unnamed_1
	.align		8
        /*0010*/ 	.dword	__unnamed_2
	.align		8
        /*0018*/ 	.dword	_ZN40_INTERNAL_8407d471_4_k_cu_b1f67fae_321954cuda3std3__45__cpo5beginE
	.align		8
        /*0020*/ 	.dword	_ZN40_INTERNAL_8407d471_4_k_cu_b1f67fae_321954cuda3std3__45__cpo3endE
	.align		8
        /*0028*/ 	.dword	_ZN40_INTERNAL_8407d471_4_k_cu_b1f67fae_321954cuda3std3__45__cpo6cbeginE
	.align		8
        /*0030*/ 	.dword	_ZN40_INTERNAL_8407d471_4_k_cu_b1f67fae_321954cuda3std3__45__cpo4cendE
	.align		8
        /*0038*/ 	.dword	_ZN40_INTERNAL_8407d471_4_k_cu_b1f67fae_321954cuda3std3__442_GLOBAL__N__8407d471_4_k_cu_b1f67fae_321956ignoreE
	.align		8
        /*0040*/ 	.dword	_ZN40_INTERNAL_8407d471_4_k_cu_b1f67fae_321954cuda3std3__419piecewise_constructE
	.align		8
        /*0048*/ 	.dword	_ZN40_INTERNAL_8407d471_4_k_cu_b1f67fae_321954cuda3std3__48in_placeE
	.align		8
        /*0050*/ 	.dword	_ZN40_INTERNAL_8407d471_4_k_cu_b1f67fae_321954cuda3std6ranges3__45__cpo4swapE
	.align		8
        /*0058*/ 	.dword	_ZN40_INTERNAL_8407d471_4_k_cu_b1f67fae_321954cuda3std6ranges3__45__cpo9iter_moveE
	.align		8
        /*0060*/ 	.dword	_ZN40_INTERNAL_8407d471_4_k_cu_b1f67fae_321954cute7productE
	.align		8
        /*0068*/ 	.dword	_ZN40_INTERNAL_8407d471_4_k_cu_b1f67fae_321954cute1_E
	.align		8
        /*0070*/ 	.dword	$str$24
	.align		8
        /*0078*/ 	.dword	$str$25


//--------------------- .text._ZN7cutlass13device_kernelINS_4gemm6kernel13GemmUniversalIN4cute5tupleIJiiiiEEENS1_10collective13CollectiveMmaINS1_39MainloopSm90TmaGmmaRmemAWarpSpecializedILi3ENS5_IJNS4_1CILi1EEESB_SB_EEENS1_32KernelTmaWarpSpecializedPingpongEEENS5_IJNSA_ILi64EEESF_NSA_ILi128EEEEEEfNS5_IJSB_llEEEfNS5_IJlSB_lEEENS4_8TiledMMAINS4_8MMA_AtomIJNS4_4SM904GMMA29MMA_64x64x8_F32TF32TF32_RS_TNILNSN_7ScaleInE1ELSP_1EEEEEENS4_6LayoutISC_NS5_IJNSA_ILi0EEEST_ST_EEEEENS5_IJNS4_10UnderscoreESW_SW_EEEEENS4_13SM90_TMA_LOADENS4_14ComposedLayoutINS4_7SwizzleILi1ELi4ELi3EEENS4_18smem_ptr_flag_bitsILi32EEENSS_INS5_IJNSA_ILi8EEES15_EEENS5_IJSB_S15_EEEEEEENS4_9Copy_AtomIJNS4_39AutoVectorizingCopyWithAssumedAlignmentILi128EEEfEEENS4_8identityESZ_NS10_INS11_ILi3ELi4ELi3EEES14_NSS_INS5_IJS15_NSA_ILi32EEEEEENS5_IJS1G_SB_EEEEEEEvS1E_EENS_8epilogue10collective6detail29Sm90TmaWarpSpecializedAdapterINS1N_15DefaultEpilogueIfSJ_SJ_NS1M_6thread17LinearCombinationIfLi1EffLNS1R_9ScaleType4KindE0ELNS_15FloatRoundStyleE2EfEENS1_15EpilogueDefaultEEEEEvvEEEEvNT_6ParamsE --------------------------
	.section	.text._ZN7cutlass13device_kernelINS_4gemm6kernel13GemmUniversalIN4cute5tupleIJiiiiEEENS1_10collective13CollectiveMmaINS1_39MainloopSm90TmaGmmaRmemAWarpSpecializedILi3ENS5_IJNS4_1CILi1EEESB_SB_EEENS1_32KernelTmaWarpSpecializedPingpongEEENS5_IJNSA_ILi64EEESF_NSA_ILi128EEEEEEfNS5_IJSB_llEEEfNS5_IJlSB_lEEENS4_8TiledMMAINS4_8MMA_AtomIJNS4_4SM904GMMA29MMA_64x64x8_F32TF32TF32_RS_TNILNSN_7ScaleInE1ELSP_1EEEEEENS4_6LayoutISC_NS5_IJNSA_ILi0EEEST_ST_EEEEENS5_IJNS4_10UnderscoreESW_SW_EEEEENS4_13SM90_TMA_LOADENS4_14ComposedLayoutINS4_7SwizzleILi1ELi4ELi3EEENS4_18smem_ptr_flag_bitsILi32EEENSS_INS5_IJNSA_ILi8EEES15_EEENS5_IJSB_S15_EEEEEEENS4_9Copy_AtomIJNS4_39AutoVectorizingCopyWithAssumedAlignmentILi128EEEfEEENS4_8identityESZ_NS10_INS11_ILi3ELi4ELi3EEES14_NSS_INS5_IJS15_NSA_ILi32EEEEEENS5_IJS1G_SB_EEEEEEEvS1E_EENS_8epilogue10collective6detail29Sm90TmaWarpSpecializedAdapterINS1N_15DefaultEpilogueIfSJ_SJ_NS1M_6thread17LinearCombinationIfLi1EffLNS1R_9ScaleType4KindE0ELNS_15FloatRoundStyleE2EfEENS1_15EpilogueDefaultEEEEEvvEEEEvNT_6ParamsE,"ax",@progbits
	.align	128
.text._ZN7cutlass13device_kernelINS_4gemm6kernel13GemmUniversalIN4cute5tupleIJiiiiEEENS1_10collective13CollectiveMmaINS1_39MainloopSm90TmaGmmaRmemAWarpSpecializedILi3ENS5_IJNS4_1CILi1EEESB_SB_EEENS1_32KernelTmaWarpSpecializedPingpongEEENS5_IJNSA_ILi64EEESF_NSA_ILi128EEEEEEfNS5_IJSB_llEEEfNS5_IJlSB_lEEENS4_8TiledMMAINS4_8MMA_AtomIJNS4_4SM904GMMA29MMA_64x64x8_F32TF32TF32_RS_TNILNSN_7ScaleInE1ELSP_1EEEEEENS4_6LayoutISC_NS5_IJNSA_ILi0EEEST_ST_EEEEENS5_IJNS4_10UnderscoreESW_SW_EEEEENS4_13SM90_TMA_LOADENS4_14ComposedLayoutINS4_7SwizzleILi1ELi4ELi3EEENS4_18smem_ptr_flag_bitsILi32EEENSS_INS5_IJNSA_ILi8EEES15_EEENS5_IJSB_S15_EEEEEEENS4_9Copy_AtomIJNS4_39AutoVectorizingCopyWithAssumedAlignmentILi128EEEfEEENS4_8identityESZ_NS10_INS11_ILi3ELi4ELi3EEES14_NSS_INS5_IJS15_NSA_ILi32EEEEEENS5_IJS1G_SB_EEEEEEEvS1E_EENS_8epilogue10collective6detail29Sm90TmaWarpSpecializedAdapterINS1N_15DefaultEpilogueIfSJ_SJ_NS1M_6thread17LinearCombinationIfLi1EffLNS1R_9ScaleType4KindE0ELNS_15FloatRoundStyleE2EfEENS1_15EpilogueDefaultEEEEEvvEEEEvNT_6ParamsE:
        .type           _ZN7cutlass13device_kernelINS_4gemm6kernel13GemmUniversalIN4cute5tupleIJiiiiEEENS1_10collective13CollectiveMmaINS1_39MainloopSm90TmaGmmaRmemAWarpSpecializedILi3ENS5_IJNS4_1CILi1EEESB_SB_EEENS1_32KernelTmaWarpSpecializedPingpongEEENS5_IJNSA_ILi64EEESF_NSA_ILi128EEEEEEfNS5_IJSB_llEEEfNS5_IJlSB_lEEENS4_8TiledMMAINS4_8MMA_AtomIJNS4_4SM904GMMA29MMA_64x64x8_F32TF32TF32_RS_TNILNSN_7ScaleInE1ELSP_1EEEEEENS4_6LayoutISC_NS5_IJNSA_ILi0EEEST_ST_EEEEENS5_IJNS4_10UnderscoreESW_SW_EEEEENS4_13SM90_TMA_LOADENS4_14ComposedLayoutINS4_7SwizzleILi1ELi4ELi3EEENS4_18smem_ptr_flag_bitsILi32EEENSS_INS5_IJNSA_ILi8EEES15_EEENS5_IJSB_S15_EEEEEEENS4_9Copy_AtomIJNS4_39AutoVectorizingCopyWithAssumedAlignmentILi128EEEfEEENS4_8identityESZ_NS10_INS11_ILi3ELi4ELi3EEES14_NSS_INS5_IJS15_NSA_ILi32EEEEEENS5_IJS1G_SB_EEEEEEEvS1E_EENS_8epilogue10collective6detail29Sm90TmaWarpSpecializedAdapterINS1N_15DefaultEpilogueIfSJ_SJ_NS1M_6thread17LinearCombinationIfLi1EffLNS1R_9ScaleType4KindE0ELNS_15FloatRoundStyleE2EfEENS1_15EpilogueDefaultEEEEEvvEEEEvNT_6ParamsE,@function
        .size           _ZN7cutlass13device_kernelINS_4gemm6kernel13GemmUniversalIN4cute5tupleIJiiiiEEENS1_10collective13CollectiveMmaINS1_39MainloopSm90TmaGmmaRmemAWarpSpecializedILi3ENS5_IJNS4_1CILi1EEESB_SB_EEENS1_32KernelTmaWarpSpecializedPingpongEEENS5_IJNSA_ILi64EEESF_NSA_ILi128EEEEEEfNS5_IJSB_llEEEfNS5_IJlSB_lEEENS4_8TiledMMAINS4_8MMA_AtomIJNS4_4SM904GMMA29MMA_64x64x8_F32TF32TF32_RS_TNILNSN_7ScaleInE1ELSP_1EEEEEENS4_6LayoutISC_NS5_IJNSA_ILi0EEEST_ST_EEEEENS5_IJNS4_10UnderscoreESW_SW_EEEEENS4_13SM90_TMA_LOADENS4_14ComposedLayoutINS4_7SwizzleILi1ELi4ELi3EEENS4_18smem_ptr_flag_bitsILi32EEENSS_INS5_IJNSA_ILi8EEES15_EEENS5_IJSB_S15_EEEEEEENS4_9Copy_AtomIJNS4_39AutoVectorizingCopyWithAssumedAlignmentILi128EEEfEEENS4_8identityESZ_NS10_INS11_ILi3ELi4ELi3EEES14_NSS_INS5_IJS15_NSA_ILi32EEEEEENS5_IJS1G_SB_EEEEEEEvS1E_EENS_8epilogue10collective6detail29Sm90TmaWarpSpecializedAdapterINS1N_15DefaultEpilogueIfSJ_SJ_NS1M_6thread17LinearCombinationIfLi1EffLNS1R_9ScaleType4KindE0ELNS_15FloatRoundStyleE2EfEENS1_15EpilogueDefaultEEEEEvvEEEEvNT_6ParamsE,(.L_x_146 - _ZN7cutlass13device_kernelINS_4gemm6kernel13GemmUniversalIN4cute5tupleIJiiiiEEENS1_10collective13CollectiveMmaINS1_39MainloopSm90TmaGmmaRmemAWarpSpecializedILi3ENS5_IJNS4_1CILi1EEESB_SB_EEENS1_32KernelTmaWarpSpecializedPingpongEEENS5_IJNSA_ILi64EEESF_NSA_ILi128EEEEEEfNS5_IJSB_llEEEfNS5_IJlSB_lEEENS4_8TiledMMAINS4_8MMA_AtomIJNS4_4SM904GMMA29MMA_64x64x8_F32TF32TF32_RS_TNILNSN_7ScaleInE1ELSP_1EEEEEENS4_6LayoutISC_NS5_IJNSA_ILi0EEEST_ST_EEEEENS5_IJNS4_10UnderscoreESW_SW_EEEEENS4_13SM90_TMA_LOADENS4_14ComposedLayoutINS4_7SwizzleILi1ELi4ELi3EEENS4_18smem_ptr_flag_bitsILi32EEENSS_INS5_IJNSA_ILi8EEES15_EEENS5_IJSB_S15_EEEEEEENS4_9Copy_AtomIJNS4_39AutoVectorizingCopyWithAssumedAlignmentILi128EEEfEEENS4_8identityESZ_NS10_INS11_ILi3ELi4ELi3EEES14_NSS_INS5_IJS15_NSA_ILi32EEEEEENS5_IJS1G_SB_EEEEEEEvS1E_EENS_8epilogue10collective6detail29Sm90TmaWarpSpecializedAdapterINS1N_15DefaultEpilogueIfSJ_SJ_NS1M_6thread17LinearCombinationIfLi1EffLNS1R_9ScaleType4KindE0ELNS_15FloatRoundStyleE2EfEENS1_15EpilogueDefaultEEEEEvvEEEEvNT_6ParamsE)
        .other          _ZN7cutlass13device_kernelINS_4gemm6kernel13GemmUniversalIN4cute5tupleIJiiiiEEENS1_10collective13CollectiveMmaINS1_39MainloopSm90TmaGmmaRmemAWarpSpecializedILi3ENS5_IJNS4_1CILi1EEESB_SB_EEENS1_32KernelTmaWarpSpecializedPingpongEEENS5_IJNSA_ILi64EEESF_NSA_ILi128EEEEEEfNS5_IJSB_llEEEfNS5_IJlSB_lEEENS4_8TiledMMAINS4_8MMA_AtomIJNS4_4SM904GMMA29MMA_64x64x8_F32TF32TF32_RS_TNILNSN_7ScaleInE1ELSP_1EEEEEENS4_6LayoutISC_NS5_IJNSA_ILi0EEEST_ST_EEEEENS5_IJNS4_10UnderscoreESW_SW_EEEEENS4_13SM90_TMA_LOADENS4_14ComposedLayoutINS4_7SwizzleILi1ELi4ELi3EEENS4_18smem_ptr_flag_bitsILi32EEENSS_INS5_IJNSA_ILi8EEES15_EEENS5_IJSB_S15_EEEEEEENS4_9Copy_AtomIJNS4_39AutoVectorizingCopyWithAssumedAlignmentILi128EEEfEEENS4_8identityESZ_NS10_INS11_ILi3ELi4ELi3EEES14_NSS_INS5_IJS15_NSA_ILi32EEEEEENS5_IJS1G_SB_EEEEEEEvS1E_EENS_8epilogue10collective6detail29Sm90TmaWarpSpecializedAdapterINS1N_15DefaultEpilogueIfSJ_SJ_NS1M_6thread17LinearCombinationIfLi1EffLNS1R_9ScaleType4KindE0ELNS_15FloatRoundStyleE2EfEENS1_15EpilogueDefaultEEEEEvvEEEEvNT_6ParamsE,@"STO_CUDA_ENTRY STV_DEFAULT"
_ZN7cutlass13device_kernelINS_4gemm6kernel13GemmUniversalIN4cute5tupleIJiiiiEEENS1_10collective13CollectiveMmaINS1_39MainloopSm90TmaGmmaRmemAWarpSpecializedILi3ENS5_IJNS4_1CILi1EEESB_SB_EEENS1_32KernelTmaWarpSpecializedPingpongEEENS5_IJNSA_ILi64EEESF_NSA_ILi128EEEEEEfNS5_IJSB_llEEEfNS5_IJlSB_lEEENS4_8TiledMMAINS4_8MMA_AtomIJNS4_4SM904GMMA29MMA_64x64x8_F32TF32TF32_RS_TNILNSN_7ScaleInE1ELSP_1EEEEEENS4_6LayoutISC_NS5_IJNSA_ILi0EEEST_ST_EEEEENS5_IJNS4_10UnderscoreESW_SW_EEEEENS4_13SM90_TMA_LOADENS4_14ComposedLayoutINS4_7SwizzleILi1ELi4ELi3EEENS4_18smem_ptr_flag_bitsILi32EEENSS_INS5_IJNSA_ILi8EEES15_EEENS5_IJSB_S15_EEEEEEENS4_9Copy_AtomIJNS4_39AutoVectorizingCopyWithAssumedAlignmentILi128EEEfEEENS4_8identityESZ_NS10_INS11_ILi3ELi4ELi3EEES14_NSS_INS5_IJS15_NSA_ILi32EEEEEENS5_IJS1G_SB_EEEEEEEvS1E_EENS_8epilogue10collective6detail29Sm90TmaWarpSpecializedAdapterINS1N_15DefaultEpilogueIfSJ_SJ_NS1M_6thread17LinearCombinationIfLi1EffLNS1R_9ScaleType4KindE0ELNS_15FloatRoundStyleE2EfEENS1_15EpilogueDefaultEEEEEvvEEEEvNT_6ParamsE:
[----:B------:R-:W0:Y:S01]  /*0000*/  LDC R1, c[0x0][0x28] ;  /* 0x00000a00ff017b82 */ /* 0x000e220000000800 */
[----:B------:R-:W1:Y:S01]  /*0010*/  S2R R0, SR_TID.X ;  /* 0x0000000000007919 */ /* 0x000e620000002100 */
[----:B------:R-:W-:Y:S01]  /*0020*/  ELECT P0, URZ, PT ;  /* 0x00000000003f782f */ /* 0x000fe20003800000 */
[----:B------:R-:W-:Y:S01]  /*0030*/  BSSY B0, `(.L_x_0) ;  /* 0x0000014000007945 */ /* 0x000fe20003800000 */
[--C-:B-1----:R-:W-:Y:S02]  /*0040*/  SHF.R.U32.HI R2, RZ, 0x5, R0.reuse ;  /* 0x00000005ff027819 */ /* 0x102fe40000011600 */
[----:B------:R-:W-:-:S03]  /*0050*/  SHF.R.U32.HI R69, RZ, 0x7, R0 ;  /* 0x00000007ff457819 */ /* 0x000fc60000011600 */
[----:B------:R-:W1:Y:S02]  /*0060*/  SHFL.IDX PT, R3, R2, RZ, 0x1f ;  /* 0x00001fff02037589 */ /* 0x000e6400000e0000 */
[----:B-1----:R-:W-:Y:S02]  /*0070*/  R2UR UR4, R3 ;  /* 0x00000000030472ca */ /* 0x002fe400000e0000 */
[----:B------:R1:W2:Y:S11]  /*0080*/  SHFL.IDX PT, R3, R69, RZ, 0x1f ;  /* 0x00001fff45037589 */ /* 0x0002b600000e0000 */
[----:B------:R-:W-:-:S02]  /*0090*/  USHF.R.S32.HI UR5, URZ, 0x1f, UR4 ;  /* 0x0000001f3f057899 */ /* 0x000fc40008011404 */
[----:B------:R-:W-:Y:S02]  /*00a0*/  ISETP.NE.OR P0, PT, RZ, UR4, !P0 ;  /* 0x00000004ff007c0c */ /* 0x000fe4000c705670 */
[----:B------:R-:W-:-:S04]  /*00b0*/  ULEA.HI UR5, UR5, UR4, URZ, 0x2 ;  /* 0x0000000405057291 */ /* 0x000fc8000f8f103f */
[----:B------:R-:W-:-:S04]  /*00c0*/  ULOP3.LUT UR5, UR5, 0xfffffffc, URZ, 0xc0, !UPT ;  /* 0xfffffffc05057892 */ /* 0x000fc8000f8ec03f */
[----:B------:R-:W-:-:S03]  /*00d0*/  UIADD3 UR4, UR4, -UR5, URZ ;  /* 0x8000000504047290 */ /* 0x000fc6000fffe03f */
[----:B012---:R-:W-:Y:S09]  /*00e0*/  @P0 BRA `(.L_x_1) ;  /* 0x0000000000200947 */ /* 0x007ff20003800000 */
[----:B------:R-:W-:Y:S02]  /*00f0*/  ULDC.64 UR6, c[0x0][0x198] ;  /* 0x0000660000067ab9 */ /* 0x000fe40000000a00 */
[----:B------:R-:W-:Y:S02]  /*0100*/  UIADD3 UR8, UP0, UR6, 0xf0, URZ ;  /* 0x000000f006087890 */ /* 0x000fe4000ff1e03f */
[----:B------:R-:W-:Y:S02]  /*0110*/  UIADD3 UR6, UP1, UR6, 0x1f0, URZ ;  /* 0x000001f006067890 */ /* 0x000fe4000ff3e03f */
[----:B------:R-:W-:Y:S02]  /*0120*/  UIADD3.X UR9, URZ, UR7, URZ, UP0, !UPT ;  /* 0x000000073f097290 */ /* 0x000fe400087fe43f */
[----:B------:R-:W-:-:S07]  /*0130*/  UIADD3.X UR7, URZ, UR7, URZ, UP1, !UPT ;  /* 0x000000073f077290 */ /* 0x000fce0008ffe43f */
[----:B------:R0:W-:Y:S02]  /*0140*/  UTMACCTL.PF [UR8] ;  /* 0x00000000080079b9 */ /* 0x0001e40008040000 */
[----:B------:R0:W-:Y:S02]  /*0150*/  UTMACCTL.PF [UR6] ;  /* 0x00000000060079b9 */ /* 0x0001e40008040000 */
[----:B0-----:R-:W-:Y:S01]  /*0160*/  NOP ;  /* 0x0000000000007918 */ /* 0x001fe20000000000 */
.L_x_1:
[----:B------:R-:W-:Y:S05]  /*0170*/  BSYNC B0 ;  /* 0x0000000000007941 */ /* 0x000fea0003800000 */
.L_x_0:
[----:B------:R-:W0:Y:S01]  /*0180*/  SHFL.IDX PT, R4, R2, RZ, 0x1f ;  /* 0x00001fff02047589 */ /* 0x000e2200000e0000 */
[----:B------:R-:W-:Y:S01]  /*0190*/  R2UR UR13, R3 ;  /* 0x00000000030d72ca */ /* 0x000fe200000e0000 */
[----:B------:R-:W-:-:S04]  /*01a0*/  UISETP.NE.AND UP0, UPT, UR4, 0x3, UPT ;  /* 0x000000030400788c */ /* 0x000fc8000bf05270 */
[----:B------:R-:W-:-:S08]  /*01b0*/  UISETP.EQ.OR UP0, UPT, UR4, URZ, !UP0 ;  /* 0x0000003f0400728c */ /* 0x000fd0000c702670 */
[----:B------:R-:W-:Y:S02]  /*01c0*/  UIADD3 UR12, UR13, -0x1, URZ ;  /* 0xffffffff0d0c7890 */ /* 0x000fe4000fffe03f */
[----:B------:R-:W-:Y:S02]  /*01d0*/  UISETP.EQ.AND UP0, UPT, UR13, URZ, UP0 ;  /* 0x0000003f0d00728c */ /* 0x000fe40008702270 */
[----:B------:R-:W-:Y:S02]  /*01e0*/  UISETP.GE.U32.AND UP1, UPT, UR12, 0x2, UPT ;  /* 0x000000020c00788c */ /* 0x000fe4000bf26070 */
[----:B------:R-:W-:Y:S01]  /*01f0*/  USEL UR38, URZ, 0x1, !UP0 ;  /* 0x000000013f267887 */ /* 0x000fe2000c000000 */
[----:B0-----:R-:W-:-:S03]  /*0200*/  ISETP.NE.AND P0, PT, R4, RZ, PT ;  /* 0x000000ff0400720c */ /* 0x001fc60003f05270 */
[----:B------:R-:W-:-:S10]  /*0210*/  USEL UR38, UR38, 0x2, UP1 ;  /* 0x0000000226267887 */ /* 0x000fd40008800000 */
[----:B------:R-:W-:Y:S05]  /*0220*/  @P0 BRA `(.L_x_2) ;  /* 0x0000000000500947 */ /* 0x000fea0003800000 */
[----:B------:R-:W0:Y:S01]  /*0230*/  S2UR UR6, SR_CgaCtaId ;  /* 0x00000000000679c3 */ /* 0x000e220000008800 */
[----:B------:R-:W-:Y:S01]  /*0240*/  UMOV UR5, 0x400 ;  /* 0x0000040000057882 */ /* 0x000fe20000000000 */
[----:B------:R-:W-:Y:S01]  /*0250*/  UMOV UR7, 0x1 ;  /* 0x0000000100077882 */ /* 0x000fe20000000000 */
[----:B------:R-:W-:Y:S01]  /*0260*/  UMOV UR8, 0x80 ;  /* 0x0000008000087882 */ /* 0x000fe20000000000 */
[----:B------:R-:W-:Y:S01]  /*0270*/  ELECT P0, URZ, PT ;  /* 0x00000000003f782f */ /* 0x000fe20003800000 */
[----:B------:R-:W-:-:S04]  /*0280*/  UIADD3 UR8, -UR8, 0x100000, URZ ;  /* 0x0010000008087890 */ /* 0x000fc8000fffe13f */
[----:B------:R-:W-:Y:S02]  /*0290*/  USHF.L.U32 UR9, UR8, 0xb, URZ ;  /* 0x0000000b08097899 */ /* 0x000fe4000800063f */
[----:B------:R-:W-:Y:S02]  /*02a0*/  USHF.L.U32 UR8, UR8, 0x1, URZ ;  /* 0x0000000108087899 */ /* 0x000fe4000800063f */
[----:B0-----:R-:W-:Y:S02]  /*02b0*/  ULEA UR5, UR6, UR5, 0x18 ;  /* 0x0000000506057291 */ /* 0x001fe4000f8ec03f */
[----:B------:R-:W-:-:S04]  /*02c0*/  UIADD3 UR6, -UR7, 0x100000, URZ ;  /* 0x0010000007067890 */ /* 0x000fc8000fffe13f */
[----:B------:R-:W-:Y:S02]  /*02d0*/  USHF.L.U32 UR7, UR6, 0xb, URZ ;  /* 0x0000000b06077899 */ /* 0x000fe4000800063f */
[----:B------:R-:W-:Y:S01]  /*02e0*/  USHF.L.U32 UR6, UR6, 0x1, URZ ;  /* 0x0000000106067899 */ /* 0x000fe2000800063f */
[----:B------:R-:W0:Y:S11]  /*02f0*/  FENCE.VIEW.ASYNC.S ;  /* 0x00000000000073c6 */ /* 0x000e360000000000 */
[----:B0-----:R0:W1:Y:S01]  /*0300*/  SYNCS.EXCH.64 URZ, [UR5], UR6 ;  /* 0x00000006053f75b2 */ /* 0x0010620008000100 */
[----:B------:R0:W2:Y:S01]  /*0310*/  SYNCS.EXCH.64 URZ, [UR5+0x18], UR8 ;  /* 0x00001808053f75b2 */ /* 0x0000a20008000100 */
[----:B------:R0:W3:Y:S01]  /*0320*/  SYNCS.EXCH.64 URZ, [UR5+0x8], UR6 ;  /* 0x00000806053f75b2 */ /* 0x0000e20008000100 */
[----:B------:R0:W4:Y:S01]  /*0330*/  SYNCS.EXCH.64 URZ, [UR5+0x20], UR8 ;  /* 0x00002008053f75b2 */ /* 0x0001220008000100 */
[----:B------:R0:W0:Y:S01]  /*0340*/  SYNCS.EXCH.64 URZ, [UR5+0x10], UR6 ;  /* 0x00001006053f75b2 */ /* 0x0000220008000100 */
[----:B------:R0:W0:Y:S01]  /*0350*/  SYNCS.EXCH.64 URZ, [UR5+0x28], UR8 ;  /* 0x00002808053f75b2 */ /* 0x0000220008000100 */
[----:B------:R-:W-:Y:S01]  /*0360*/  NOP ;  /* 0x0000000000007918 */ /* 0x000fe20000000000 */
.L_x_2:
[----:B------:R-:W5:Y:S01]  /*0370*/  SHFL.IDX PT, R4, R2, RZ, 0x1f ;  /* 0x00001fff02047589 */ /* 0x000f6200000e0000 */
[----:B------:R-:W-:Y:S01]  /*0380*/  ELECT P0, URZ, PT ;  /* 0x00000000003f782f */ /* 0x000fe20003800000 */
[----:B------:R-:W-:Y:S01]  /*0390*/  NOP ;  /* 0x0000000000007918 */ /* 0x000fe20000000000 */
[----:B------:R-:W-:Y:S01]  /*03a0*/  ELECT P1, URZ, PT ;  /* 0x00000000003f782f */ /* 0x000fe20003820000 */
[----:B------:R-:W1:Y:S01]  /*03b0*/  SHFL.IDX PT, R3, R2, RZ, 0x1f ;  /* 0x00001fff02037589 */ /* 0x000e6200000e0000 */
[----:B0-----:R-:W-:Y:S01]  /*03c0*/  UMOV UR6, 0x20 ;  /* 0x0000002000067882 */ /* 0x001fe20000000000 */
[----:B------:R-:W-:Y:S01]  /*03d0*/  UMOV UR9, 0x80 ;  /* 0x0000008000097882 */ /* 0x000fe20000000000 */
[----:B------:R-:W-:Y:S01]  /*03e0*/  NOP ;  /* 0x0000000000007918 */ /* 0x000fe20000000000 */
[----:B------:R-:W0:Y:S01]  /*03f0*/  SHFL.IDX PT, R69, R69, RZ, 0x1f ;  /* 0x00001fff45457589 */ /* 0x000e2200000e0000 */
[----:B------:R-:W-:Y:S01]  /*0400*/  ULDC.64 UR36, c[0x0][0x208] ;  /* 0x0000820000247ab9 */ /* 0x000fe20000000a00 */
[----:B-----5:R-:W-:-:S02]  /*0410*/  ISETP.NE.OR P0, PT, R4, RZ, !P0 ;  /* 0x000000ff0400720c */ /* 0x020fc40004705670 */
[----:B-1----:R-:W-:Y:S02]  /*0420*/  ISETP.NE.OR P1, PT, R3, RZ, !P1 ;  /* 0x000000ff0300720c */ /* 0x002fe40004f25670 */
[----:B------:R-:W-:-:S04]  /*0430*/  SHF.R.S32.HI R3, RZ, 0x1f, R0 ;  /* 0x0000001fff037819 */ /* 0x000fc80000011400 */
[----:B------:R-:W-:-:S05]  /*0440*/  LEA.HI R3, R3, R0, RZ, 0x7 ;  /* 0x0000000003037211 */ /* 0x000fca00078f38ff */
[----:B------:R-:W-:Y:S01]  /*0450*/  VOTEU.ALL UP0, P0 ;  /* 0x00000000003f7886 */ /* 0x000fe20000000000 */
[----:B------:R-:W-:Y:S01]  /*0460*/  LOP3.LUT R3, R3, 0xffffff80, RZ, 0xc0, !PT ;  /* 0xffffff8003037812 */ /* 0x000fe200078ec0ff */
[----:B------:R-:W-:-:S03]  /*0470*/  VOTEU.ALL UP1, P1 ;  /* 0x00000000003f7886 */ /* 0x000fc60000820000 */
[----:B------:R-:W1:Y:S01]  /*0480*/  @!UP0 S2UR UR8, SR_CgaCtaId ;  /* 0x00000000000889c3 */ /* 0x000e620000008800 */
[----:B------:R-:W-:Y:S01]  /*0490*/  @!UP0 UMOV UR5, 0x400 ;  /* 0x0000040000058882 */ /* 0x000fe20000000000 */
[----:B------:R-:W-:-:S04]  /*04a0*/  @!UP0 UIADD3 UR6, -UR6, 0x100000, URZ ;  /* 0x0010000006068890 */ /* 0x000fc8000fffe13f */
[----:B------:R-:W-:Y:S02]  /*04b0*/  @!UP0 USHF.L.U32 UR7, UR6, 0xb, URZ ;  /* 0x0000000b06078899 */ /* 0x000fe4000800063f */
[----:B------:R-:W-:Y:S01]  /*04c0*/  @!UP0 USHF.L.U32 UR6, UR6, 0x1, URZ ;  /* 0x0000000106068899 */ /* 0x000fe2000800063f */
[----:B------:R-:W-:Y:S01]  /*04d0*/  IMAD.IADD R24, R0, 0x1, -R3 ;  /* 0x0000000100187824 */ /* 0x000fe200078e0a03 */
[----:B------:R-:W-:Y:S01]  /*04e0*/  @!UP1 UMOV UR10, 0x400 ;  /* 0x00000400000a9882 */ /* 0x000fe20000000000 */
[----:B------:R-:W-:Y:S01]  /*04f0*/  VOTEU.ALL UP2, P1 ;  /* 0x00000000003f7886 */ /* 0x000fe20000840000 */
[----:B------:R-:W-:Y:S01]  /*0500*/  VOTEU.ALL UP3, P1 ;  /* 0x00000000003f7886 */ /* 0x000fe20000860000 */
[----:B------:R-:W-:Y:S01]  /*0510*/  VOTEU.ALL UP4, P1 ;  /* 0x00000000003f7886 */ /* 0x000fe20000880000 */
[----:B------:R-:W5:Y:S01]  /*0520*/  @!UP1 S2UR UR11, SR_CgaCtaId ;  /* 0x00000000000b99c3 */ /* 0x000f620000008800 */
[----:B------:R-:W-:Y:S01]  /*0530*/  VOTEU.ALL UP5, P1 ;  /* 0x00000000003f7886 */ /* 0x000fe200008a0000 */
[----:B------:R-:W-:Y:S01]  /*0540*/  ISETP.NE.AND P1, PT, RZ, UR13, PT ;  /* 0x0000000dff007c0c */ /* 0x000fe2000bf25270 */
[----:B-1----:R-:W-:-:S02]  /*0550*/  @!UP0 ULEA UR5, UR8, UR5, 0x18 ;  /* 0x0000000508058291 */ /* 0x002fc4000f8ec03f */
[----:B------:R-:W-:-:S04]  /*0560*/  @!UP1 UIADD3 UR8, -UR9, 0x100000, URZ ;  /* 0x0010000009089890 */ /* 0x000fc8000fffe13f */
[----:B------:R-:W-:Y:S02]  /*0570*/  @!UP1 USHF.L.U32 UR9, UR8, 0xb, URZ ;  /* 0x0000000b08099899 */ /* 0x000fe4000800063f */
[----:B------:R-:W-:Y:S01]  /*0580*/  @!UP1 USHF.L.U32 UR8, UR8, 0x1, URZ ;  /* 0x0000000108089899 */ /* 0x000fe2000800063f */
[----:B------:R-:W-:Y:S01]  /*0590*/  VOTEU.ALL UP0, P0 ;  /* 0x00000000003f7886 */ /* 0x000fe20000000000 */
[----:B-----5:R-:W-:Y:S01]  /*05a0*/  @!UP1 ULEA UR10, UR11, UR10, 0x18 ;  /* 0x0000000a0b0a9291 */ /* 0x020fe2000f8ec03f */
[----:B------:R-:W-:Y:S01]  /*05b0*/  VOTEU.ALL UP1, P0 ;  /* 0x00000000003f7886 */ /* 0x000fe20000020000 */
[----:B------:R-:W1:Y:S02]  /*05c0*/  FENCE.VIEW.ASYNC.S ;  /* 0x00000000000073c6 */ /* 0x000e640000000000 */
[----:B-1----:R-:W2:Y:S02]  /*05d0*/  @!UP0 SYNCS.EXCH.64 URZ, [UR5+0x60], UR6 ;  /* 0x00006006053f85b2 */ /* 0x002ea40008000100 */
[----:B------:R1:W2:Y:S01]  /*05e0*/  @!UP1 SYNCS.EXCH.64 URZ, [UR5+0x68], UR6 ;  /* 0x00006806053f95b2 */ /* 0x0002a20008000100 */
[----:B------:R-:W-:Y:S01]  /*05f0*/  NOP ;  /* 0x0000000000007918 */ /* 0x000fe20000000000 */
[----:B-1----:R-:W-:-:S02]  /*0600*/  ULDC.64 UR6, c[0x0][0x598] ;  /* 0x0001660000067ab9 */ /* 0x002fc40000000a00 */
[----:B------:R-:W-:Y:S02]  /*0610*/  ISETP.NE.U32.AND P0, PT, RZ, UR6, PT ;  /* 0x00000006ff007c0c */ /* 0x000fe4000bf05070 */
[----:B------:R1:W2:Y:S02]  /*0620*/  @!UP2 SYNCS.EXCH.64 URZ, [UR10+0x40], UR8 ;  /* 0x000040080a3fa5b2 */ /* 0x0002a40008000100 */
[----:B------:R-:W-:Y:S01]  /*0630*/  ISETP.NE.AND.EX P0, PT, RZ, UR7, PT, P0 ;  /* 0x00000007ff007c0c */ /* 0x000fe2000bf05300 */
[----:B------:R1:W2:Y:S01]  /*0640*/  @!UP3 SYNCS.EXCH.64 URZ, [UR10+0x48], UR8 ;  /* 0x000048080a3fb5b2 */ /* 0x0002a20008000100 */
[----:B------:R1:W2:Y:S01]  /*0650*/  @!UP4 SYNCS.EXCH.64 URZ, [UR10+0x50], UR8 ;  /* 0x000050080a3fc5b2 */ /* 0x0002a20008000100 */
[----:B------:R1:W2:Y:S01]  /*0660*/  @!UP5 SYNCS.EXCH.64 URZ, [UR10+0x58], UR8 ;  /* 0x000058080a3fd5b2 */ /* 0x0002a20008000100 */
[----:B------:R-:W-:Y:S01]  /*0670*/  NOP ;  /* 0x0000000000007918 */ /* 0x000fe20000000000 */
[----:B--234-:R-:W-:Y:S08]  /*0680*/  BAR.SYNC.DEFER_BLOCKING 0x0 ;  /* 0x0000000000007b1d */ /* 0x01cff00000010000 */
[----:B01----:R-:W-:Y:S05]  /*0690*/  @!P0 BRA `(.L_x_3) ;  /* 0x00000000001c8947 */ /* 0x003fea0003800000 */
[----:B------:R-:W0:Y:S02]  /*06a0*/  LDC.64 R2, c[0x0][0x598] ;  /* 0x00016600ff027b82 */ /* 0x000e240000000a00 */
[----:B0-----:R-:W2:Y:S02]  /*06b0*/  LDG.E.64 R2, desc[UR36][R2.64] ;  /* 0x0000002402027981 */ /* 0x001ea4000c1e1b00 */
[----:B--2---:R-:W-:-:S04]  /*06c0*/  ISETP.NE.U32.AND P0, PT, R2, RZ, PT ;  /* 0x000000ff0200720c */ /* 0x004fc80003f05070 */
[----:B------:R-:W-:-:S13]  /*06d0*/  ISETP.NE.AND.EX P0, PT, R3, RZ, PT, P0 ;  /* 0x000000ff0300720c */ /* 0x000fda0003f05300 */
[----:B------:R-:W-:Y:S05]  /*06e0*/  @!P0 BRA `(.L_x_3) ;  /* 0x0000000000088947 */ /* 0x000fea0003800000 */
[----:B------:R1:W5:Y:S01]  /*06f0*/  LD.E R56, desc[UR36][R2.64] ;  /* 0x0000002402387980 */ /* 0x000362000c101900 */
[----:B------:R-:W-:Y:S05]  /*0700*/  BRA `(.L_x_4) ;  /* 0x0000000000247947 */ /* 0x000fea0003800000 */
.L_x_3:
[----:B------:R-:W-:Y:S02]  /*0710*/  ULDC.64 UR6, c[0x0][0x588] ;  /* 0x0001620000067ab9 */ /* 0x000fe40000000a00 */
[----:B------:R-:W-:-:S04]  /*0720*/  ISETP.NE.U32.AND P0, PT, RZ, UR6, PT ;  /* 0x00000006ff007c0c */ /* 0x000fc8000bf05070 */
[----:B------:R-:W-:-:S13]  /*0730*/  ISETP.NE.AND.EX P0, PT, RZ, UR7, PT, P0 ;  /* 0x00000007ff007c0c */ /* 0x000fda000bf05300 */
[----:B------:R-:W-:Y:S05]  /*0740*/  @!P0 BRA `(.L_x_5) ;  /* 0x00000000000c8947 */ /* 0x000fea0003800000 */
[----:B------:R-:W0:Y:S02]  /*0750*/  LDC.64 R56, c[0x0][0x588] ;  /* 0x00016200ff387b82 */ /* 0x000e240000000a00 */
[----:B0-----:R0:W5:Y:S01]  /*0760*/  LDG.E R56, desc[UR36][R56.64] ;  /* 0x0000002438387981 */ /* 0x001162000c1e1900 */
[----:B------:R-:W-:Y:S05]  /*0770*/  BRA `(.L_x_4) ;  /* 0x0000000000087947 */ /* 0x000fea0003800000 */
.L_x_5:
[----:B------:R-:W-:Y:S02]  /*0780*/  ULDC UR5, c[0x0][0x580] ;  /* 0x0001600000057ab9 */ /* 0x000fe40000000800 */
[----:B------:R-:W-:-:S07]  /*0790*/  IMAD.U32 R56, RZ, RZ, UR5 ;  /* 0x00000005ff387e24 */ /* 0x000fce000f8e00ff */
.L_x_4:
[----:B------:R-:W-:Y:S02]  /*07a0*/  ULDC.64 UR6, c[0x0][0x5a0] ;  /* 0x0001680000067ab9 */ /* 0x000fe40000000a00 */
[----:B------:R-:W-:-:S04]  /*07b0*/  ISETP.NE.U32.AND P0, PT, RZ, UR6, PT ;  /* 0x00000006ff007c0c */ /* 0x000fc8000bf05070 */
[----:B------:R-:W-:-:S13]  /*07c0*/  ISETP.NE.AND.EX P0, PT, RZ, UR7, PT, P0 ;  /* 0x00000007ff007c0c */ /* 0x000fda000bf05300 */
[----:B------:R-:W-:Y:S05]  /*07d0*/  @!P0 BRA `(.L_x_6) ;  /* 0x00000000001c8947 */ /* 0x000fea0003800000 */
[----:B-1----:R-:W1:Y:S02]  /*07e0*/  LDC.64 R2, c[0x0][0x5a0] ;  /* 0x00016800ff027b82 */ /* 0x002e640000000a00 */
[----:B-1----:R-:W2:Y:S02]  /*07f0*/  LDG.E.64 R2, desc[UR36][R2.64] ;  /* 0x0000002402027981 */ /* 0x002ea4000c1e1b00 */
[----:B--2---:R-:W-:-:S04]  /*0800*/  ISETP.NE.U32.AND P0, PT, R2, RZ, PT ;  /* 0x000000ff0200720c */ /* 0x004fc80003f05070 */
[----:B------:R-:W-:-:S13]  /*0810*/  ISETP.NE.AND.EX P0, PT, R3, RZ, PT, P0 ;  /* 0x000000ff0300720c */ /* 0x000fda0003f05300 */
[----:B------:R-:W-:Y:S05]  /*0820*/  @!P0 BRA `(.L_x_6) ;  /* 0x0000000000088947 */ /* 0x000fea0003800000 */
[----:B0-----:R2:W5:Y:S01]  /*0830*/  LD.E R57, desc[UR36][R2.64] ;  /* 0x0000002402397980 */ /* 0x001562000c101900 */
[----:B------:R-:W-:Y:S05]  /*0840*/  BRA `(.L_x_7) ;  /* 0x0000000000247947 */ /* 0x000fea0003800000 */
.L_x_6:
[----:B------:R-:W-:Y:S02]  /*0850*/  ULDC.64 UR6, c[0x0][0x590] ;  /* 0x0001640000067ab9 */ /* 0x000fe40000000a00 */
[----:B------:R-:W-:-:S04]  /*0860*/  ISETP.NE.U32.AND P0, PT, RZ, UR6, PT ;  /* 0x00000006ff007c0c */ /* 0x000fc8000bf05070 */
[----:B------:R-:W-:-:S13]  /*0870*/  ISETP.NE.AND.EX P0, PT, RZ, UR7, PT, P0 ;  /* 0x00000007ff007c0c */ /* 0x000fda000bf05300 */
[----:B------:R-:W-:Y:S05]  /*0880*/  @!P0 BRA `(.L_x_8) ;  /* 0x00000000000c8947 */ /* 0x000fea0003800000 */
[----:B-1----:R-:W0:Y:S02]  /*0890*/  LDC.64 R2, c[0x0][0x590] ;  /* 0x00016400ff027b82 */ /* 0x002e240000000a00 */
[----:B0-----:R0:W5:Y:S01]  /*08a0*/  LDG.E R57, desc[UR36][R2.64] ;  /* 0x0000002402397981 */ /* 0x001162000c1e1900 */
[----:B------:R-:W-:Y:S05]  /*08b0*/  BRA `(.L_x_7) ;  /* 0x0000000000087947 */ /* 0x000fea0003800000 */
.L_x_8:
[----:B------:R-:W-:Y:S02]  /*08c0*/  ULDC UR5, c[0x0][0x584] ;  /* 0x0001610000057ab9 */ /* 0x000fe40000000800 */
[----:B0-----:R-:W-:-:S07]  /*08d0*/  IMAD.U32 R57, RZ, RZ, UR5 ;  /* 0x00000005ff397e24 */ /* 0x001fce000f8e00ff */
.L_x_7:
[----:B012---:R-:W0:Y:S01]  /*08e0*/  LDC R2, c[0x0][0x65c] ;  /* 0x00019700ff027b82 */ /* 0x007e220000000800 */
[----:B------:R-:W1:Y:S01]  /*08f0*/  S2R R12, SR_CTAID.Y ;  /* 0x00000000000c7919 */ /* 0x000e620000002600 */
[----:B------:R-:W-:Y:S01]  /*0900*/  ULDC UR5, c[0x0][0x28c] ;  /* 0x0000a30000057ab9 */ /* 0x000fe20000000800 */
[----:B------:R-:W-:Y:S01]  /*0910*/  UISETP.NE.AND UP0, UPT, UR13, 0x2, UPT ;  /* 0x000000020d00788c */ /* 0x000fe2000bf05270 */
[----:B------:R-:W-:Y:S01]  /*0920*/  IMAD.MOV.U32 R5, RZ, RZ, RZ ;  /* 0x000000ffff057224 */ /* 0x000fe200078e00ff */
[----:B------:R-:W2:Y:S01]  /*0930*/  S2R R4, SR_CTAID.X ;  /* 0x0000000000047919 */ /* 0x000ea20000002500 */
[----:B------:R-:W-:Y:S01]  /*0940*/  UIADD3 UR5, UR5, 0x7f, URZ ;  /* 0x0000007f05057890 */ /* 0x000fe2000fffe03f */
[----:B------:R-:W-:Y:S01]  /*0950*/  LOP3.LUT R28, R28, 0xfffffffd, RZ, 0xc0, !PT ;  /* 0xfffffffd1c1c7812 */ /* 0x000fe200078ec0ff */
[----:B------:R-:W-:Y:S01]  /*0960*/  UMOV UR40, URZ ;  /* 0x0000003f00287c82 */ /* 0x000fe20008000000 */
[----:B------:R-:W-:Y:S01]  /*0970*/  PLOP3.LUT P0, PT, PT, PT, UP0, 0x80, 0x0 ;  /* 0x000000000000781c */ /* 0x000fe20003f0f008 */
[----:B------:R-:W-:Y:S01]  /*0980*/  USHF.R.S32.HI UR8, URZ, 0x1f, UR5 ;  /* 0x0000001f3f087899 */ /* 0x000fe20008011405 */
[----:B------:R-:W-:Y:S01]  /*0990*/  UMOV UR41, URZ ;  /* 0x0000003f00297c82 */ /* 0x000fe20008000000 */
[----:B------:R-:W-:-:S02]  /*09a0*/  ULDC.64 UR10, c[0x0][0x650] ;  /* 0x00019400000a7ab9 */ /* 0x000fc40000000a00 */
[----:B------:R-:W-:-:S04]  /*09b0*/  ULEA.HI UR8, UR8, UR5, URZ, 0x7 ;  /* 0x0000000508087291 */ /* 0x000fc8000f8f383f */
[----:B------:R-:W-:Y:S01]  /*09c0*/  USHF.R.S32.HI UR39, URZ, 0x7, UR8 ;  /* 0x000000073f277899 */ /* 0x000fe20008011408 */
[----:B0-----:R-:W-:-:S13]  /*09d0*/  ISETP.NE.AND P2, PT, R2, 0x1, PT ;  /* 0x000000010200780c */ /* 0x001fda0003f45270 */
[----:B------:R-:W2:Y:S01]  /*09e0*/  @P2 LDC R17, c[0x0][0x10] ;  /* 0x00000400ff112b82 */ /* 0x000ea20000000800 */
[----:B-1----:R-:W-:Y:S01]  /*09f0*/  @P2 IMAD.MOV.U32 R6, RZ, RZ, R12 ;  /* 0x000000ffff062224 */ /* 0x002fe200078e000c */
[----:B------:R-:W-:Y:S01]  /*0a00*/  @P2 LOP3.LUT R28, R28, 0x2, RZ, 0xfc, !PT ;  /* 0x000000021c1c2812 */ /* 0x000fe200078efcff */
[----:B------:R-:W-:-:S05]  /*0a10*/  @P2 IMAD.MOV.U32 R7, RZ, RZ, RZ ;  /* 0x000000ffff072224 */ /* 0x000fca00078e00ff */
[----:B------:R-:W0:Y:S01]  /*0a20*/  @!P2 LDC R3, c[0x0][0xc] ;  /* 0x00000300ff03ab82 */ /* 0x000e220000000800 */
[----:B------:R-:W-:Y:S01]  /*0a30*/  ULDC UR6, c[0x0][0xc] ;  /* 0x0000030000067ab9 */ /* 0x000fe20000000800 */
[----:B------:R-:W-:Y:S01]  /*0a40*/  ULDC UR7, c[0x0][0x10] ;  /* 0x0000040000077ab9 */ /* 0x000fe20000000800 */
[----:B------:R-:W-:Y:S01]  /*0a50*/  ULDC UR5, c[0x0][0x14] ;  /* 0x0000050000057ab9 */ /* 0x000fe20000000800 */
[----:B------:R-:W-:-:S04]  /*0a60*/  UIMAD.WIDE.U32 UR6, UR6, UR7, URZ ;  /* 0x00000007060672a5 */ /* 0x000fc8000f8e003f */
[----:B------:R-:W-:Y:S02]  /*0a70*/  UIMAD.WIDE.U32 UR54, UR6, UR5, URZ ;  /* 0x00000005063672a5 */ /* 0x000fe4000f8e003f */
[----:B------:R-:W-:-:S04]  /*0a80*/  UIMAD UR5, UR7, UR5, URZ ;  /* 0x00000005070572a4 */ /* 0x000fc8000f8e023f */
[----:B------:R-:W-:Y:S01]  /*0a90*/  UIADD3 UR5, UR55, UR5, URZ ;  /* 0x0000000537057290 */ /* 0x000fe2000fffe03f */
[----:B--2---:R-:W-:-:S05]  /*0aa0*/  @P2 IMAD.WIDE.U32 R16, R4, R17, R6 ;  /* 0x0000001104102225 */ /* 0x004fca00078e0006 */
[----:B------:R-:W-:Y:S02]  /*0ab0*/  IMAD.U32 R23, RZ, RZ, UR5 ;  /* 0x00000005ff177e24 */ /* 0x000fe4000f8e00ff */
[----:B0-----:R-:W-:-:S04]  /*0ac0*/  @!P2 IMAD.WIDE.U32 R6, R3, R12, R4 ;  /* 0x0000000c0306a225 */ /* 0x001fc800078e0004 */
[----:B------:R-:W-:Y:S02]  /*0ad0*/  @P2 IMAD.MOV.U32 R3, RZ, RZ, RZ ;  /* 0x000000ffff032224 */ /* 0x000fe400078e00ff */
[----:B------:R-:W-:Y:S02]  /*0ae0*/  @!P2 IMAD.MOV.U32 R16, RZ, RZ, R6 ;  /* 0x000000ffff10a224 */ /* 0x000fe400078e0006 */
[----:B------:R-:W-:Y:S02]  /*0af0*/  @P2 IMAD.IADD R17, R17, 0x1, R3 ;  /* 0x0000000111112824 */ /* 0x000fe400078e0203 */
[----:B------:R-:W-:Y:S01]  /*0b00*/  @!P2 IMAD.MOV.U32 R17, RZ, RZ, R7 ;  /* 0x000000ffff11a224 */ /* 0x000fe200078e0007 */
[----:B------:R-:W-:Y:S06]  /*0b10*/  @P0 BRA `(.L_x_9) ;  /* 0x0000000000240947 */ /* 0x000fec0003800000 */
[----:B------:R-:W-:Y:S01]  /*0b20*/  R2UR UR5, R23 ;  /* 0x00000000170572ca */ /* 0x000fe200000e0000 */
[----:B------:R-:W-:Y:S01]  /*0b30*/  UISETP.GE.U32.AND UP0, UPT, UR39, 0x3, UPT ;  /* 0x000000032700788c */ /* 0x000fe2000bf06070 */
[----:B------:R-:W-:Y:S01]  /*0b40*/  IADD3 R16, P0, R16, UR54, RZ ;  /* 0x0000003610107c10 */ /* 0x000fe2000ff1e0ff */
[----:B------:R-:W-:Y:S01]  /*0b50*/  UIMAD.WIDE.U32 UR6, UR39, -0x55555555, URZ ;  /* 0xaaaaaaab270678a5 */ /* 0x000fe2000f8e003f */
[----:B------:R-:W-:-:S03]  /*0b60*/  UMOV UR41, URZ ;  /* 0x0000003f00297c82 */ /* 0x000fc60008000000 */
[----:B------:R-:W-:-:S04]  /*0b70*/  USHF.R.U32.HI UR6, URZ, 0x1, UR7 ;  /* 0x000000013f067899 */ /* 0x000fc80008011607 */
[----:B------:R-:W-:Y:S02]  /*0b80*/  UIMAD UR40, UR6, -0x3, UR39 ;  /* 0xfffffffd062878a4 */ /* 0x000fe4000f8e0227 */
[----:B------:R-:W-:Y:S01]  /*0b90*/  IADD3.X R17, R17, UR5, RZ, P0, !PT ;  /* 0x0000000511117c10 */ /* 0x000fe200087fe4ff */
[----:B------:R-:W-:-:S12]  /*0ba0*/  @UP0 ULOP3.LUT UR41, UR6, 0x1, URZ, 0xc0, !UPT ;  /* 0x0000000106290892 */ /* 0x000fd8000f8ec03f */
.L_x_9:
[----:B------:R-:W-:Y:S01]  /*0bb0*/  ISETP.GE.U32.AND P0, PT, R16, UR10, PT ;  /* 0x0000000a10007c0c */ /* 0x000fe2000bf06070 */
[----:B------:R-:W-:Y:S01]  /*0bc0*/  IMAD.MOV.U32 R22, RZ, RZ, -0x1 ;  /* 0xffffffffff167424 */ /* 0x000fe200078e00ff */
[----:B------:R-:W-:Y:S01]  /*0bd0*/  PRMT R3, RZ, 0x7610, R3 ;  /* 0x00007610ff037816 */ /* 0x000fe20000000003 */
[----:B------:R-:W-:Y:S01]  /*0be0*/  IMAD.MOV.U32 R18, RZ, RZ, -0x1 ;  /* 0xffffffffff127424 */ /* 0x000fe200078e00ff */
[----:B------:R-:W-:Y:S01]  /*0bf0*/  ISETP.GE.U32.AND.EX P0, PT, R17, UR11, PT, P0 ;  /* 0x0000000b11007c0c */ /* 0x000fe2000bf06100 */
[----:B------:R-:W-:-:S12]  /*0c00*/  IMAD.MOV.U32 R19, RZ, RZ, -0x1 ;  /* 0xffffffffff137424 */ /* 0x000fd800078e00ff */
[----:B------:R-:W-:Y:S05]  /*0c10*/  @P0 BRA `(.L_x_10) ;  /* 0x0000000400580947 */ /* 0x000fea0003800000 */
[----:B------:R-:W0:Y:S01]  /*0c20*/  LDC.64 R14, c[0x0][0x628] ;  /* 0x00018a00ff0e7b82 */ /* 0x000e220000000a00 */
[----:B------:R-:W-:Y:S02]  /*0c30*/  IMAD.MOV.U32 R6, RZ, RZ, R16 ;  /* 0x000000ffff067224 */ /* 0x000fe400078e0010 */
[----:B------:R-:W-:-:S05]  /*0c40*/  IMAD.MOV.U32 R7, RZ, RZ, R17 ;  /* 0x000000ffff077224 */ /* 0x000fca00078e0011 */
[----:B------:R-:W1:Y:S08]  /*0c50*/  LDC R18, c[0x0][0x630] ;  /* 0x00018c00ff127b82 */ /* 0x000e700000000800 */
[----:B------:R-:W2:Y:S01]  /*0c60*/  LDC.64 R20, c[0x0][0x620] ;  /* 0x00018800ff147b82 */ /* 0x000ea20000000a00 */
[----:B0-----:R-:W-:-:S04]  /*0c70*/  ISETP.NE.U32.AND P0, PT, R14, RZ, PT ;  /* 0x000000ff0e00720c */ /* 0x001fc80003f05070 */
[----:B------:R-:W-:-:S13]  /*0c80*/  ISETP.NE.AND.EX P0, PT, R15, RZ, PT, P0 ;  /* 0x000000ff0f00720c */ /* 0x000fda0003f05300 */
[----:B-12---:R-:W-:Y:S05]  /*0c90*/  @!P0 BRA `(.L_x_11) ;  /* 0x0000000000288947 */ /* 0x006fea0003800000 */
[----:B------:R-:W0:Y:S02]  /*0ca0*/  LDC R3, c[0x0][0x634] ;  /* 0x00018d00ff037b82 */ /* 0x000e240000000800 */
[----:B0-----:R-:W-:-:S05]  /*0cb0*/  IADD3 R3, P0, R16, R3, RZ ;  /* 0x0000000310037210 */ /* 0x001fca0007f1e0ff */
[----:B------:R-:W-:-:S04]  /*0cc0*/  IMAD.X R13, RZ, RZ, R17, P0 ;  /* 0x000000ffff0d7224 */ /* 0x000fc800000e0611 */
[----:B------:R-:W-:-:S04]  /*0cd0*/  IMAD.WIDE.U32 R6, R13, R14, RZ ;  /* 0x0000000e0d067225 */ /* 0x000fc800078e00ff */
[----:B------:R-:W-:-:S04]  /*0ce0*/  IMAD.WIDE.U32 R8, P0, R3, R15, R6 ;  /* 0x0000000f03087225 */ /* 0x000fc80007800006 */
[----:B------:R-:W-:-:S04]  /*0cf0*/  IMAD.WIDE.U32 R6, R3, R14, RZ ;  /* 0x0000000e03067225 */ /* 0x000fc800078e00ff */
[----:B------:R-:W-:Y:S01]  /*0d00*/  IMAD.X R11, RZ, RZ, RZ, P0 ;  /* 0x000000ffff0b7224 */ /* 0x000fe200000e06ff */
[----:B------:R-:W-:Y:S01]  /*0d10*/  IADD3 RZ, P0, R7, R8, RZ ;  /* 0x0000000807ff7210 */ /* 0x000fe20007f1e0ff */
[----:B------:R-:W-:-:S04]  /*0d20*/  IMAD.MOV.U32 R10, RZ, RZ, R9 ;  /* 0x000000ffff0a7224 */ /* 0x000fc800078e0009 */
[----:B------:R-:W-:-:S08]  /*0d30*/  IMAD.WIDE.U32.X R6, R13, R15, R10, P0 ;  /* 0x0000000f0d067225 */ /* 0x000fd000000e040a */
.L_x_11:
[-CC-:B------:R-:W-:Y:S01]  /*0d40*/  SHF.R.U64 R30, R6, R18.reuse, R7.reuse ;  /* 0x00000012061e7219 */ /* 0x180fe20000001207 */
[----:B------:R-:W0:Y:S01]  /*0d50*/  LDC R10, c[0x0][0x618] ;  /* 0x00018600ff0a7b82 */ /* 0x000e220000000800 */
[----:B------:R-:W-:Y:S01]  /*0d60*/  SHF.R.U32.HI R5, RZ, R18, R7 ;  /* 0x00000012ff057219 */ /* 0x000fe20000011607 */
[----:B------:R-:W-:Y:S01]  /*0d70*/  ULDC UR5, c[0x0][0x150] ;  /* 0x0000540000057ab9 */ /* 0x000fe20000000800 */
[----:B------:R-:W-:Y:S02]  /*0d80*/  IADD3 R9, P0, RZ, -R30, RZ ;  /* 0x8000001eff097210 */ /* 0x000fe40007f1e0ff */
[----:B------:R-:W-:-:S03]  /*0d90*/  I2FP.F32.U32 R3, R4 ;  /* 0x0000000400037245 */ /* 0x000fc60000201000 */
[----:B------:R-:W1:Y:S01]  /*0da0*/  LDC.64 R26, c[0x0][0x640] ;  /* 0x00019000ff1a7b82 */ /* 0x000e620000000a00 */
[----:B------:R-:W-:Y:S02]  /*0db0*/  IMAD.X R11, RZ, RZ, ~R5, P0 ;  /* 0x000000ffff0b7224 */ /* 0x000fe400000e0e05 */
[----:B------:R-:W-:Y:S01]  /*0dc0*/  FMUL R3, R3, UR5 ;  /* 0x0000000503037c20 */ /* 0x000fe20008400000 */
[----:B------:R-:W-:Y:S01]  /*0dd0*/  IMAD.WIDE.U32 R6, R9, R20, R16 ;  /* 0x0000001409067225 */ /* 0x000fe200078e0010 */
[----:B------:R-:W-:-:S03]  /*0de0*/  ULDC UR5, c[0x0][0x154] ;  /* 0x0000550000057ab9 */ /* 0x000fc60000000800 */
[----:B------:R-:W-:Y:S01]  /*0df0*/  IMAD R8, R11, R20, RZ ;  /* 0x000000140b087224 */ /* 0x000fe200078e02ff */
[----:B------:R-:W2:Y:S01]  /*0e00*/  LDC R5, c[0x0][0x144] ;  /* 0x00005100ff057b82 */ /* 0x000ea20000000800 */
[----:B------:R-:W3:Y:S02]  /*0e10*/  F2I.U32.TRUNC.NTZ R3, R3 ;  /* 0x0000000300037305 */ /* 0x000ee4000020f000 */
[----:B------:R-:W-:-:S04]  /*0e20*/  IMAD R9, R9, R21, R8 ;  /* 0x0000001509097224 */ /* 0x000fc800078e0208 */
[----:B------:R-:W-:Y:S01]  /*0e30*/  IMAD.IADD R7, R7, 0x1, R9 ;  /* 0x0000000107077824 */ /* 0x000fe200078e0209 */
[----:B------:R-:W4:Y:S01]  /*0e40*/  LDC R18, c[0x0][0x608] ;  /* 0x00018200ff127b82 */ /* 0x000f220000000800 */
[----:B------:R-:W-:-:S03]  /*0e50*/  IMAD.MOV.U32 R9, RZ, RZ, -0x1 ;  /* 0xffffffffff097424 */ /* 0x000fc600078e00ff */
[----:B0-----:R-:W-:Y:S02]  /*0e60*/  SHF.R.U64 R14, R6, R10, R7 ;  /* 0x0000000a060e7219 */ /* 0x001fe40000001207 */
[----:B------:R-:W-:Y:S02]  /*0e70*/  I2FP.F32.U32 R6, R12 ;  /* 0x0000000c00067245 */ /* 0x000fe40000201000 */
[----:B------:R-:W0:Y:S01]  /*0e80*/  LDC R20, c[0x0][0x658] ;  /* 0x00019600ff147b82 */ /* 0x000e220000000800 */
[----:B-1----:R-:W-:Y:S01]  /*0e90*/  ISETP.NE.U32.AND P0, PT, R26, RZ, PT ;  /* 0x000000ff1a00720c */ /* 0x002fe20003f05070 */
[----:B---3--:R-:W-:Y:S02]  /*0ea0*/  IMAD.MOV R8, RZ, RZ, -R3 ;  /* 0x000000ffff087224 */ /* 0x008fe400078e0a03 */
[----:B------:R-:W-:Y:S01]  /*0eb0*/  FMUL R6, R6, UR5 ;  /* 0x0000000506067c20 */ /* 0x000fe20008400000 */
[----:B------:R-:W-:Y:S02]  /*0ec0*/  SHF.R.U32.HI R7, RZ, R10, R7 ;  /* 0x0000000aff077219 */ /* 0x000fe40000011607 */
[----:B------:R-:W-:Y:S01]  /*0ed0*/  ISETP.NE.AND.EX P0, PT, R27, RZ, PT, P0 ;  /* 0x000000ff1b00720c */ /* 0x000fe20003f05300 */
[----:B------:R1:W3:Y:S01]  /*0ee0*/  F2I.U32.TRUNC.NTZ R13, R6 ;  /* 0x00000006000d7305 */ /* 0x0002e2000020f000 */
[----:B------:R-:W1:Y:S01]  /*0ef0*/  LDC R15, c[0x0][0x148] ;  /* 0x00005200ff0f7b82 */ /* 0x000e620000000800 */
[----:B--2---:R-:W-:-:S07]  /*0f00*/  IMAD R3, R5, R8, R4 ;  /* 0x0000000805037224 */ /* 0x004fce00078e0204 */
[----:B------:R-:W2:Y:S01]  /*0f10*/  LDC R21, c[0x0][0x600] ;  /* 0x00018000ff157b82 */ /* 0x000ea20000000800 */
[-CC-:B----4-:R-:W-:Y:S02]  /*0f20*/  SHF.R.U64 R32, R14, R18.reuse, R7.reuse ;  /* 0x000000120e207219 */ /* 0x190fe40000001207 */
[----:B------:R-:W-:Y:S01]  /*0f30*/  SHF.R.U32.HI R5, RZ, R18, R7 ;  /* 0x00000012ff057219 */ /* 0x000fe20000011607 */
[----:B------:R-:W-:-:S04]  /*0f40*/  IMAD.MOV.U32 R7, RZ, RZ, 0x1 ;  /* 0x00000001ff077424 */ /* 0x000fc800078e00ff */
[----:B------:R-:W4:Y:S01]  /*0f50*/  LDC R22, c[0x0][0x648] ;  /* 0x00019200ff167b82 */ /* 0x000f220000000800 */
[-C--:B0-----:R-:W-:Y:S02]  /*0f60*/  SHF.L.U32 R4, R9, R20.reuse, RZ ;  /* 0x0000001409047219 */ /* 0x081fe400000006ff */
[--C-:B------:R-:W-:Y:S02]  /*0f70*/  SHF.R.U64 R18, R32, R20, R5.reuse ;  /* 0x0000001420127219 */ /* 0x100fe40000001205 */
[----:B------:R-:W-:Y:S02]  /*0f80*/  LOP3.LUT R11, RZ, R4, RZ, 0x33, !PT ;  /* 0x00000004ff0b7212 */ /* 0x000fe400078e33ff */
[-C--:B------:R-:W-:Y:S01]  /*0f90*/  SHF.R.U32.HI R5, RZ, R20.reuse, R5 ;  /* 0x00000014ff057219 */ /* 0x080fe20000011605 */
[----:B------:R-:W0:Y:S01]  /*0fa0*/  LDC R25, c[0x0][0x638] ;  /* 0x00018e00ff197b82 */ /* 0x000e220000000800 */
[----:B------:R-:W-:Y:S01]  /*0fb0*/  SHF.L.U32 R10, R7, R20, RZ ;  /* 0x00000014070a7219 */ /* 0x000fe200000006ff */
[----:B------:R-:W-:-:S06]  /*0fc0*/  IMAD.MOV.U32 R4, RZ, RZ, R18 ;  /* 0x000000ffff047224 */ /* 0x000fcc00078e0012 */
[----:B------:R-:W0:Y:S01]  /*0fd0*/  LDC R29, c[0x0][0x610] ;  /* 0x00018400ff1d7b82 */ /* 0x000e220000000800 */
[----:B-1-3--:R-:W-:Y:S05]  /*0fe0*/  @!P0 BRA `(.L_x_12) ;  /* 0x0000000000288947 */ /* 0x00afea0003800000 */
[----:B------:R-:W1:Y:S02]  /*0ff0*/  LDC R9, c[0x0][0x64c] ;  /* 0x00019300ff097b82 */ /* 0x000e640000000800 */
[----:B-1----:R-:W-:-:S05]  /*1000*/  IADD3 R9, P0, R18, R9, RZ ;  /* 0x0000000912097210 */ /* 0x002fca0007f1e0ff */
        /* <DEDUP_REMOVED lines=8> */
.L_x_12:
[----:B----4-:R-:W-:Y:S01]  /*1090*/  SHF.R.U64 R4, R4, R22, R5 ;  /* 0x0000001604047219 */ /* 0x010fe20000001205 */
[----:B--2---:R-:W-:Y:S01]  /*10a0*/  VIADD R5, R21, 0xffffffff ;  /* 0xffffffff15057836 */ /* 0x004fe20000000000 */
[----:B------:R-:W-:Y:S01]  /*10b0*/  LOP3.LUT R11, R32, R11, RZ, 0xc0, !PT ;  /* 0x0000000b200b7212 */ /* 0x000fe200078ec0ff */
[----:B------:R-:W-:Y:S02]  /*10c0*/  IMAD.MOV R13, RZ, RZ, -R13 ;  /* 0x000000ffff0d7224 */ /* 0x000fe400078e0a0d */
[----:B------:R-:W-:Y:S01]  /*10d0*/  IMAD.MOV R6, RZ, RZ, -R4 ;  /* 0x000000ffff067224 */ /* 0x000fe200078e0a04 */
[----:B------:R-:W-:Y:S01]  /*10e0*/  LOP3.LUT R5, R14, R5, RZ, 0xc0, !PT ;  /* 0x000000050e057212 */ /* 0x000fe200078ec0ff */
[----:B------:R-:W-:Y:S02]  /*10f0*/  IMAD R10, R10, R4, R11 ;  /* 0x000000040a0a7224 */ /* 0x000fe400078e020b */
[----:B------:R-:W-:Y:S02]  /*1100*/  @P2 IMAD R3, R15, R13, R12 ;  /* 0x0000000d0f032224 */ /* 0x000fe400078e020c */
[----:B0-----:R-:W-:-:S02]  /*1110*/  IMAD R4, R6, R25, R18 ;  /* 0x0000001906047224 */ /* 0x001fc400078e0212 */
[----:B------:R-:W-:Y:S02]  /*1120*/  IMAD R22, R10, R29, R3 ;  /* 0x0000001d0a167224 */ /* 0x000fe400078e0203 */
[----:B------:R-:W-:Y:S02]  /*1130*/  IMAD R5, R4, R21, R5 ;  /* 0x0000001504057224 */ /* 0x000fe400078e0205 */
[----:B------:R-:W-:Y:S02]  /*1140*/  IMAD.MOV.U32 R3, RZ, RZ, 0x1 ;  /* 0x00000001ff037424 */ /* 0x000fe400078e00ff */
[----:B------:R-:W-:Y:S01]  /*1150*/  IMAD.MOV.U32 R19, RZ, RZ, R30 ;  /* 0x000000ffff137224 */ /* 0x000fe200078e001e */
[----:B------:R-:W-:Y:S02]  /*1160*/  SEL R18, R5, R22, !P2 ;  /* 0x0000001605127207 */ /* 0x000fe40005000000 */
[----:B------:R-:W-:-:S07]  /*1170*/  SEL R22, R22, R5, !P2 ;  /* 0x0000000516167207 */ /* 0x000fce0005000000 */
.L_x_10:
[----:B------:R-:W-:Y:S05]  /*1180*/  @!P1 BRA `(.L_x_13) ;  /* 0x0000005000589947 */ /* 0x000fea0003800000 */
[----:B------:R-:W-:-:S06]  /*1190*/  UISETP.GT.U32.AND UP0, UPT, UR12, 0x1, UPT ;  /* 0x000000010c00788c */ /* 0x000fcc000bf04070 */
[----:B------:R-:W-:-:S13]  /*11a0*/  PLOP3.LUT P0, PT, PT, PT, UP0, 0x80, 0x0 ;  /* 0x000000000000781c */ /* 0x000fda0003f0f008 */
[----:B------:R-:W-:Y:S05]  /*11b0*/  @P0 EXIT ;  /* 0x000000000000094d */ /* 0x000fea0003800000 */
.L_x_14:
[----:B------:R-:W-:-:S08]  /*11c0*/  NOP ;  /* 0x0000000000007918 */ /* 0x000fd00000000000 */
[----:B------:R-:W0:Y:S02]  /*11d0*/  USETMAXREG.TRY_ALLOC.CTAPOOL UP0, 0xe8 ;  /* 0x000000e8000079c8 */ /* 0x000e240008000600 */
[----:B0-----:R-:W-:-:S13]  /*11e0*/  PLOP3.LUT P0, PT, PT, PT, UP0, 0x80, 0x0 ;  /* 0x000000000000781c */ /* 0x001fda0003f0f008 */
[----:B------:R-:W-:Y:S05]  /*11f0*/  @!P0 BRA `(.L_x_14) ;  /* 0xfffffffc00f08947 */ /* 0x000fea000383ffff */
[----:B------:R-:W-:-:S13]  /*1200*/  LOP3.LUT P0, RZ, R3, 0xff, RZ, 0xc0, !PT ;  /* 0x000000ff03ff7812 */ /* 0x000fda000780c0ff */
[----:B------:R-:W-:Y:S05]  /*1210*/  @!P0 EXIT ;  /* 0x000000000000894d */ /* 0x000fea0003800000 */
[----:B------:R-:W-:Y:S01]  /*1220*/  SHF.R.S32.HI R3, RZ, 0x1f, R24 ;  /* 0x0000001fff037819 */ /* 0x000fe20000011418 */
[----:B------:R-:W0:Y:S01]  /*1230*/  LDC R67, c[0x0][0x658] ;  /* 0x00019600ff437b82 */ /* 0x000e220000000800 */
[----:B------:R-:W-:Y:S01]  /*1240*/  UMOV UR45, 0x400 ;  /* 0x00000400002d7882 */ /* 0x000fe20000000000 */
[----:B------:R-:W-:Y:S01]  /*1250*/  R2UR UR6, R23 ;  /* 0x00000000170672ca */ /* 0x000fe200000e0000 */
[----:B------:R-:W-:Y:S01]  /*1260*/  IMAD.MOV.U32 R4, RZ, RZ, 0x1 ;  /* 0x00000001ff047424 */ /* 0x000fe200078e00ff */
[CC--:B------:R-:W-:Y:S01]  /*1270*/  LEA.HI R0, R3.reuse, R24.reuse, RZ, 0x2 ;  /* 0x0000001803007211 */ /* 0x0c0fe200078f10ff */
[----:B------:R-:W-:Y:S01]  /*1280*/  ULDC UR5, c[0x0][0x284] ;  /* 0x0000a10000057ab9 */ /* 0x000fe20000000800 */
[----:B------:R-:W-:Y:S01]  /*1290*/  LEA.HI R3, R3, R24, RZ, 0x5 ;  /* 0x0000001803037211 */ /* 0x000fe200078f28ff */
[----:B------:R-:W-:Y:S01]  /*12a0*/  ULOP3.LUT UR42, UR38, 0x1, URZ, 0xfc, !UPT ;  /* 0x00000001262a7892 */ /* 0x000fe2000f8efc3f */
[--C-:B------:R-:W-:Y:S01]  /*12b0*/  SHF.R.S32.HI R58, RZ, 0x2, R0.reuse ;  /* 0x00000002ff3a7819 */ /* 0x100fe20000011400 */
[----:B------:R-:W1:Y:S01]  /*12c0*/  S2UR UR4, SR_CgaCtaId ;  /* 0x00000000000479c3 */ /* 0x000e620000008800 */
[----:B------:R-:W-:Y:S01]  /*12d0*/  SHF.R.S32.HI R5, RZ, 0x1f, R0 ;  /* 0x0000001fff057819 */ /* 0x000fe20000011400 */
[----:B------:R-:W-:Y:S01]  /*12e0*/  UIADD3 UR43, UR39, -0x1, URZ ;  /* 0xffffffff272b7890 */ /* 0x000fe2000fffe03f */
[----:B------:R-:W-:Y:S01]  /*12f0*/  LOP3.LUT R7, R0, 0xfffffffc, RZ, 0xc0, !PT ;  /* 0xfffffffc00077812 */ /* 0x000fe200078ec0ff */
[----:B------:R-:W-:Y:S01]  /*1300*/  USHF.L.U32 UR44, UR39, 0x1, URZ ;  /* 0x00000001272c7899 */ /* 0x000fe2000800063f */
[----:B------:R-:W-:Y:S01]  /*1310*/  LEA.HI R5, R5, R58, RZ, 0x3 ;  /* 0x0000003a05057211 */ /* 0x000fe200078f18ff */
[----:B------:R-:W-:Y:S01]  /*1320*/  USHF.L.U64.HI UR46, UR54, 0x1, UR6 ;  /* 0x00000001362e7899 */ /* 0x000fe20008010206 */
[----:B------:R-:W-:Y:S01]  /*1330*/  SHF.R.S32.HI R9, RZ, 0x5, R3 ;  /* 0x00000005ff097819 */ /* 0x000fe20000011403 */
[----:B------:R-:W-:Y:S01]  /*1340*/  IMAD.IADD R7, R24, 0x1, -R7 ;  /* 0x0000000118077824 */ /* 0x000fe200078e0a07 */
[----:B------:R-:W-:Y:S01]  /*1350*/  LOP3.LUT R5, R5, 0xfffffff8, RZ, 0xc0, !PT ;  /* 0xfffffff805057812 */ /* 0x000fe200078ec0ff */
[----:B------:R-:W2:Y:S02]  /*1360*/  LDC.64 R10, c[0x0][0x5c8] ;  /* 0x00017200ff0a7b82 */ /* 0x000ea40000000a00 */
[----:B------:R-:W-:-:S02]  /*1370*/  IMAD R0, R9, 0x100, R7 ;  /* 0x0000010009007824 */ /* 0x000fc400078e0207 */
[----:B------:R-:W-:Y:S02]  /*1380*/  IMAD.IADD R58, R58, 0x1, -R5 ;  /* 0x000000013a3a7824 */ /* 0x000fe400078e0a05 */
[----:B------:R-:W-:Y:S02]  /*1390*/  IMAD.SHL.U32 R60, R7, 0x2, RZ ;  /* 0x00000002073c7824 */ /* 0x000fe400078e00ff */
[----:B------:R-:W3:Y:S01]  /*13a0*/  LDC R64, c[0x0][0x600] ;  /* 0x00018000ff407b82 */ /* 0x000ee20000000800 */
[--C-:B------:R-:W-:Y:S01]  /*13b0*/  SHF.R.S32.HI R5, RZ, 0x1f, R58.reuse ;  /* 0x0000001fff057819 */ /* 0x100fe2000001143a */
[--C-:B------:R-:W-:Y:S01]  /*13c0*/  IMAD R71, R9, -0x10, -R58.reuse ;  /* 0xfffffff009477824 */ /* 0x100fe200078e0a3a */
[----:B------:R-:W-:Y:S02]  /*13d0*/  SHF.R.S32.HI R59, RZ, 0x1f, R58 ;  /* 0x0000001fff3b7819 */ /* 0x000fe4000001143a */
[----:B------:R-:W-:Y:S01]  /*13e0*/  LEA.HI R5, R5, R58, RZ, 0x2 ;  /* 0x0000003a05057211 */ /* 0x000fe200078f10ff */
[----:B-1----:R-:W-:Y:S01]  /*13f0*/  ULEA UR45, UR4, UR45, 0x18 ;  /* 0x0000002d042d7291 */ /* 0x002fe2000f8ec03f */
[----:B------:R-:W-:Y:S01]  /*1400*/  SHF.R.S32.HI R61, RZ, 0x1f, R60 ;  /* 0x0000001fff3d7819 */ /* 0x000fe2000001143c */
[----:B------:R-:W1:Y:S01]  /*1410*/  LDC R62, c[0x0][0x288] ;  /* 0x0000a200ff3e7b82 */ /* 0x000e620000000800 */
[C---:B------:R-:W-:Y:S01]  /*1420*/  LOP3.LUT R3, R5.reuse, 0xfffffffc, RZ, 0xc0, !PT ;  /* 0xfffffffc05037812 */ /* 0x040fe200078ec0ff */
[----:B------:R-:W-:Y:S01]  /*1430*/  UIADD3 UR47, UR45, 0x40, URZ ;  /* 0x000000402d2f7890 */ /* 0x000fe2000fffe03f */
[----:B------:R-:W-:Y:S01]  /*1440*/  LOP3.LUT P0, RZ, R5, 0x4, RZ, 0xc0, !PT ;  /* 0x0000000405ff7812 */ /* 0x000fe2000780c0ff */
[----:B------:R-:W-:Y:S01]  /*1450*/  VIADD R71, R71, UR5 ;  /* 0x0000000547477c36 */ /* 0x000fe20008000000 */
[----:B------:R-:W-:Y:S01]  /*1460*/  LOP3.LUT R68, R5, 0x4, RZ, 0xc0, !PT ;  /* 0x0000000405447812 */ /* 0x000fe200078ec0ff */
[----:B------:R-:W-:Y:S01]  /*1470*/  IMAD.IADD R3, R58, 0x1, -R3 ;  /* 0x000000013a037824 */ /* 0x000fe200078e0a03 */
[----:B------:R-:W-:Y:S01]  /*1480*/  P2R R77, PR, RZ, 0x1 ;  /* 0x00000001ff4d7803 */ /* 0x000fe20000000000 */
[----:B------:R-:W-:Y:S01]  /*1490*/  IMAD.WIDE R58, R9, 0x10, R58 ;  /* 0x00000010093a7825 */ /* 0x000fe200078e023a */
[----:B--2---:R-:W-:-:S03]  /*14a0*/  SHF.L.U64.HI R66, R10, 0x3, R11 ;  /* 0x000000030a427819 */ /* 0x004fc6000001020b */
[----:B------:R-:W-:Y:S02]  /*14b0*/  IMAD.U32 R3, R0, 0x8, R3 ;  /* 0x0000000800037824 */ /* 0x000fe400078e0003 */
[----:B------:R-:W-:Y:S02]  /*14c0*/  IMAD.MOV.U32 R0, RZ, RZ, -0x1 ;  /* 0xffffffffff007424 */ /* 0x000fe400078e00ff */
[----:B------:R-:W-:Y:S02]  /*14d0*/  IMAD.IADD R68, R68, 0x1, R3 ;  /* 0x0000000144447824 */ /* 0x000fe400078e0203 */
[----:B------:R-:W-:Y:S01]  /*14e0*/  IMAD.SHL.U32 R65, R10, 0x8, RZ ;  /* 0x000000080a417824 */ /* 0x000fe200078e00ff */
[-C--:B0-----:R-:W-:Y:S01]  /*14f0*/  SHF.L.U32 R63, R0, R67.reuse, RZ ;  /* 0x00000043003f7219 */ /* 0x081fe200000006ff */
[----:B------:R-:W-:Y:S01]  /*1500*/  VIADD R0, R69, 0xffffffff ;  /* 0xffffffff45007836 */ /* 0x000fe20000000000 */
[----:B------:R-:W-:Y:S01]  /*1510*/  SHF.L.U32 R67, R4, R67, RZ ;  /* 0x0000004304437219 */ /* 0x000fe200000006ff */
[----:B---3--:R-:W-:Y:S01]  /*1520*/  VIADD R64, R64, 0xffffffff ;  /* 0xffffffff40407836 */ /* 0x008fe20000000000 */
[----:B------:R-:W-:Y:S01]  /*1530*/  LOP3.LUT R63, RZ, R63, RZ, 0x33, !PT ;  /* 0x0000003fff3f7212 */ /* 0x000fe200078e33ff */
[----:B-1----:R-:W-:Y:S01]  /*1540*/  IMAD R62, R7, -0x2, R62 ;  /* 0xfffffffe073e7824 */ /* 0x002fe200078e023e */
[C---:B------:R-:W-:Y:S01]  /*1550*/  ISETP.NE.AND P0, PT, R0.reuse, RZ, PT ;  /* 0x000000ff0000720c */ /* 0x040fe20003f05270 */
[----:B------:R-:W-:Y:S01]  /*1560*/  IMAD.SHL.U32 R0, R0, 0x8, RZ ;  /* 0x0000000800007824 */ /* 0x000fe200078e00ff */
[----:B------:R-:W-:-:S02]  /*1570*/  LEA R69, R69, UR47, 0x3 ;  /* 0x0000002f45457c11 */ /* 0x000fc4000f8e18ff */
[----:B------:R-:W-:Y:S02]  /*1580*/  SEL R76, RZ, 0x1, P0 ;  /* 0x00000001ff4c7807 */ /* 0x000fe40000000000 */
[----:B------:R-:W-:-:S04]  /*1590*/  LOP3.LUT R0, R0, 0x8, RZ, 0xc0, !PT ;  /* 0x0000000800007812 */ /* 0x000fc800078ec0ff */
[C---:B------:R-:W-:Y:S02]  /*15a0*/  LOP3.LUT R78, R0.reuse, 0x8, RZ, 0x3c, !PT ;  /* 0x00000008004e7812 */ /* 0x040fe400078e3cff */
[----:B------:R-:W-:-:S07]  /*15b0*/  LOP3.LUT R70, R0, 0x18, RZ, 0x3c, !PT ;  /* 0x0000001800467812 */ /* 0x000fce00078e3cff */
.L_x_109:
[----:B------:R-:W-:-:S04]  /*15c0*/  SHF.L.U32 R0, R76, 0x1f, RZ ;  /* 0x0000001f4c007819 */ /* 0x000fc800000006ff */
[----:B0-----:R-:W0:Y:S02]  /*15d0*/  SYNCS.PHASECHK.TRANS64.TRYWAIT P0, [R69+URZ+-0x8], R0 ;  /* 0xfffff800450075a7 */ /* 0x001e24000800017f */
[----:B012-4-:R-:W-:Y:S05]  /*15e0*/  @!P0 BRA `(.L_x_15) ;  /* 0x0000006000d88947 */ /* 0x017fea0003800000 */
.L_x_132:
[----:B------:R-:W-:-:S04]  /*15f0*/  UIADD3 UR4, UR45, 0x800, URZ ;  /* 0x000008002d047890 */ /* 0x000fc8000fffe03f */
[----:B------:R-:W-:-:S06]  /*1600*/  ULOP3.LUT UP0, URZ, UR4, 0x9f, URZ, 0xc0, !UPT ;  /* 0x0000009f043f7892 */ /* 0x000fcc000f80c03f */
[----:B------:R-:W-:-:S13]  /*1610*/  PLOP3.LUT P0, PT, PT, PT, UP0, 0x80, 0x0 ;  /* 0x000000000000781c */ /* 0x000fda0003f0f008 */
[----:B------:R-:W-:Y:S05]  /*1620*/  @!P0 BRA `(.L_x_16) ;  /* 0x0000000000408947 */ /* 0x000fea0003800000 */
[----:B0-----:R-:W-:Y:S01]  /*1630*/  MOV R0, 0x0 ;  /* 0x0000000000007802 */ /* 0x001fe20000000f00 */
[----:B------:R-:W-:Y:S01]  /*1640*/  ULDC.64 UR4, c[0x4][0x70] ;  /* 0x01001c0000047ab9 */ /* 0x000fe20000000a00 */
[----:B------:R-:W-:Y:S01]  /*1650*/  ULDC.64 UR6, c[0x4][0x8] ;  /* 0x0100020000067ab9 */ /* 0x000fe20000000a00 */
[----:B------:R-:W-:Y:S01]  /*1660*/  IMAD.U32 R4, RZ, RZ, UR4 ;  /* 0x00000004ff047e24 */ /* 0x000fe2000f8e00ff */
[----:B------:R0:W1:Y:S01]  /*1670*/  LDC.64 R14, c[0x4][R0] ;  /* 0x01000000000e7b82 */ /* 0x0000620000000a00 */
[----:B------:R-:W-:Y:S01]  /*1680*/  IMAD.U32 R5, RZ, RZ, UR5 ;  /* 0x00000005ff057e24 */ /* 0x000fe2000f8e00ff */
[----:B------:R-:W-:Y:S01]  /*1690*/  ULDC.64 UR4, c[0x4][0x78] ;  /* 0x01001e0000047ab9 */ /* 0x000fe20000000a00 */
[----:B------:R-:W-:Y:S02]  /*16a0*/  IMAD.U32 R10, RZ, RZ, UR6 ;  /* 0x00000006ff0a7e24 */ /* 0x000fe4000f8e00ff */
[----:B------:R-:W-:Y:S02]  /*16b0*/  IMAD.U32 R6, RZ, RZ, UR4 ;  /* 0x00000004ff067e24 */ /* 0x000fe4000f8e00ff */
[----:B------:R-:W-:-:S02]  /*16c0*/  IMAD.U32 R7, RZ, RZ, UR5 ;  /* 0x00000005ff077e24 */ /* 0x000fc4000f8e00ff */
[----:B------:R-:W-:Y:S02]  /*16d0*/  IMAD.U32 R11, RZ, RZ, UR7 ;  /* 0x00000007ff0b7e24 */ /* 0x000fe4000f8e00ff */
[----:B------:R-:W-:Y:S02]  /*16e0*/  IMAD.MOV.U32 R8, RZ, RZ, 0x70 ;  /* 0x00000070ff087424 */ /* 0x000fe400078e00ff */
[----:B------:R-:W-:Y:S02]  /*16f0*/  IMAD.MOV.U32 R12, RZ, RZ, 0x1 ;  /* 0x00000001ff0c7424 */ /* 0x000fe400078e00ff */
[----:B0-----:R-:W-:-:S07]  /*1700*/  IMAD.MOV.U32 R13, RZ, RZ, RZ ;  /* 0x000000ffff0d7224 */ /* 0x001fce00078e00ff */
[----:B------:R-:W-:-:S07]  /*1710*/  LEPC R20, `(.L_x_16) ;  /* 0x000000001014794e */ /* 0x000fce0000000000 */
[----:B-1---5:R-:W-:Y:S05]  /*1720*/  CALL.ABS.NOINC R14 ;  /* 0x000000000e007343 */ /* 0x022fea0003c00000 */
.L_x_16:
[----:B------:R-:W-:-:S04]  /*1730*/  IMAD.U32 R26, RZ, RZ, UR45 ;  /* 0x0000002dff1a7e24 */ /* 0x000fc8000f8e00ff */
[----:B------:R-:W-:-:S05]  /*1740*/  VIADD R26, R26, 0x18800 ;  /* 0x000188001a1a7836 */ /* 0x000fca0000000000 */
[----:B------:R-:W-:-:S13]  /*1750*/  LOP3.LUT P0, RZ, R26, 0x3ff, RZ, 0xc0, !PT ;  /* 0x000003ff1aff7812 */ /* 0x000fda000780c0ff */
[----:B------:R-:W-:Y:S05]  /*1760*/  @!P0 BRA `(.L_x_17) ;  /* 0x00000000007c8947 */ /* 0x000fea0003800000 */
[----:B------:R-:W-:Y:S01]  /*1770*/  MOV R24, 0x0 ;  /* 0x0000000000187802 */ /* 0x000fe20000000f00 */
[----:B------:R-:W-:Y:S01]  /*1780*/  ULDC.64 UR4, c[0x4][0x70] ;  /* 0x01001c0000047ab9 */ /* 0x000fe20000000a00 */
[----:B------:R-:W-:Y:S01]  /*1790*/  ULDC.64 UR6, c[0x4][0x78] ;  /* 0x01001e0000067ab9 */ /* 0x000fe20000000a00 */
[----:B------:R-:W-:Y:S01]  /*17a0*/  IMAD.U32 R4, RZ, RZ, UR4 ;  /* 0x00000004ff047e24 */ /* 0x000fe2000f8e00ff */
[----:B------:R1:W2:Y:S01]  /*17b0*/  LDC.64 R14, c[0x4][R24] ;  /* 0x01000000180e7b82 */ /* 0x0002a20000000a00 */
        /* <DEDUP_REMOVED lines=8> */
[----:B-1----:R-:W-:-:S07]  /*1840*/  IMAD.MOV.U32 R13, RZ, RZ, RZ ;  /* 0x000000ffff0d7224 */ /* 0x002fce00078e00ff */
[----:B------:R-:W-:-:S07]  /*1850*/  LEPC R20, `(.L_x_18) ;  /* 0x000000001014794e */ /* 0x000fce0000000000 */
[----:B0-2--5:R-:W-:Y:S05]  /*1860*/  CALL.ABS.NOINC R14 ;  /* 0x000000000e007343 */ /* 0x025fea0003c00000 */
.L_x_18:
[----:B------:R-:W0:Y:S01]  /*1870*/  LDC.64 R24, c[0x4][R24] ;  /* 0x0100000018187b82 */ /* 0x000e220000000a00 */
[----:B------:R-:W-:Y:S01]  /*1880*/  ULDC.64 UR4, c[0x4][0x70] ;  /* 0x01001c0000047ab9 */ /* 0x000fe20000000a00 */
[----:B------:R-:W-:Y:S01]  /*1890*/  ULDC.64 UR6, c[0x4][0x10] ;  /* 0x0100040000067ab9 */ /* 0x000fe20000000a00 */
[----:B------:R-:W-:Y:S02]  /*18a0*/  IMAD.U32 R4, RZ, RZ, UR4 ;  /* 0x00000004ff047e24 */ /* 0x000fe4000f8e00ff */
        /* <DEDUP_REMOVED lines=8> */
[----:B------:R-:W-:-:S07]  /*1930*/  IMAD.MOV.U32 R13, RZ, RZ, RZ ;  /* 0x000000ffff0d7224 */ /* 0x000fce00078e00ff */
[----:B------:R-:W-:-:S07]  /*1940*/  LEPC R20, `(.L_x_17) ;  /* 0x000000001014794e */ /* 0x000fce0000000000 */
[----:B0-----:R-:W-:Y:S05]  /*1950*/  CALL.ABS.NOINC R24 ;  /* 0x0000000018007343 */ /* 0x001fea0003c00000 */
.L_x_17:
[----:B0-----:R-:W-:Y:S01]  /*1960*/  IMAD.U32 R0, RZ, RZ, UR42 ;  /* 0x0000002aff007e24 */ /* 0x001fe2000f8e00ff */
[----:B------:R-:W-:-:S04]  /*1970*/  UMOV UR4, 0xffffffff ;  /* 0xffffffff00047882 */ /* 0x000fc80000000000 */
[----:B------:R-:W-:Y:S01]  /*1980*/  ISETP.NE.AND P0, PT, R0, 0x3, PT ;  /* 0x000000030000780c */ /* 0x000fe20003f05270 */
[----:B------:R-:W-:-:S12]  /*1990*/  BRA.DIV UR4, `(.L_x_19) ;  /* 0x0000006204007947 */ /* 0x000fd8000b800000 */
.L_x_134:
[----:B------:R-:W-:Y:S05]  /*19a0*/  @!P0 BRA `(.L_x_20) ;  /* 0x0000000000048947 */ /* 0x000fea0003800000 */
[----:B------:R-:W-:Y:S01]  /*19b0*/  BPT.TRAP 0x1 ;  /* 0x000000040000795c */ /* 0x000fe20000300000 */
.L_x_20:
[----:B------:R-:W-:Y:S02]  /*19c0*/  IMAD.U32 R3, RZ, RZ, UR40 ;  /* 0x00000028ff037e24 */ /* 0x000fe4000f8e00ff */
[----:B------:R-:W-:-:S03]  /*19d0*/  IMAD.U32 R0, RZ, RZ, UR41 ;  /* 0x00000029ff007e24 */ /* 0x000fc6000f8e00ff */
[----:B------:R-:W-:Y:S02]  /*19e0*/  LEA R3, R3, UR45, 0x3 ;  /* 0x0000002d03037c11 */ /* 0x000fe4000f8e18ff */
[----:B------:R-:W-:-:S04]  /*19f0*/  SHF.L.U32 R0, R0, 0x1f, RZ ;  /* 0x0000001f00007819 */ /* 0x000fc800000006ff */
[----:B------:R0:W1:Y:S01]  /*1a00*/  SYNCS.PHASECHK.TRANS64.TRYWAIT P1, [R3+URZ], R0 ;  /* 0x00000000030075a7 */ /* 0x000062000802017f */
[----:B------:R-:W-:Y:S05]  /*1a10*/  @!P0 BRA `(.L_x_21) ;  /* 0x0000000000048947 */ /* 0x000fea0003800000 */
[----:B------:R-:W-:Y:S01]  /*1a20*/  BPT.TRAP 0x1 ;  /* 0x000000040000795c */ /* 0x000fe20000300000 */
.L_x_21:
[----:B-1----:R-:W-:Y:S05]  /*1a30*/  @P1 BRA `(.L_x_22) ;  /* 0x0000000000081947 */ /* 0x002fea0003800000 */
[----:B------:R-:W1:Y:S02]  /*1a40*/  SYNCS.PHASECHK.TRANS64.TRYWAIT P1, [R3+URZ], R0 ;  /* 0x00000000030075a7 */ /* 0x000e64000802017f */
[----:B-1----:R-:W-:Y:S05]  /*1a50*/  @!P1 BRA `(.L_x_23) ;  /* 0x0000005c00ec9947 */ /* 0x002fea0003800000 */
.L_x_22:
[----:B------:R-:W-:-:S04]  /*1a60*/  UIADD3 UR4, UR40, 0x1, URZ ;  /* 0x0000000128047890 */ /* 0x000fc8000fffe03f */
[----:B------:R-:W-:Y:S02]  /*1a70*/  UISETP.NE.AND UP0, UPT, UR4, 0x3, UPT ;  /* 0x000000030400788c */ /* 0x000fe4000bf05270 */
[----:B01----:R-:W-:Y:S02]  /*1a80*/  IMAD.U32 R0, RZ, RZ, UR4 ;  /* 0x00000004ff007e24 */ /* 0x003fe4000f8e00ff */
[----:B------:R-:W-:Y:S02]  /*1a90*/  USEL UR4, URZ, 0x1, UP0 ;  /* 0x000000013f047887 */ /* 0x000fe40008000000 */
[----:B------:R-:W-:Y:S02]  /*1aa0*/  PLOP3.LUT P1, PT, PT, PT, UP0, 0x80, 0x0 ;  /* 0x000000000000781c */ /* 0x000fe40003f2f008 */
[----:B------:R-:W-:Y:S02]  /*1ab0*/  ULOP3.LUT UR4, UR41, UR4, URZ, 0x3c, !UPT ;  /* 0x0000000429047292 */ /* 0x000fe4000f8e3c3f */
[----:B------:R-:W-:-:S04]  /*1ac0*/  SEL R0, R0, RZ, P1 ;  /* 0x000000ff00007207 */ /* 0x000fc80000800000 */
[----:B------:R-:W-:Y:S01]  /*1ad0*/  IMAD.U32 R8, RZ, RZ, UR4 ;  /* 0x00000004ff087e24 */ /* 0x000fe2000f8e00ff */
[----:B------:R-:W-:Y:S06]  /*1ae0*/  @!P0 BRA `(.L_x_24) ;  /* 0x0000000000048947 */ /* 0x000fec0003800000 */
[----:B------:R-:W-:Y:S01]  /*1af0*/  BPT.TRAP 0x1 ;  /* 0x000000040000795c */ /* 0x000fe20000300000 */
.L_x_24:
[----:B------:R-:W-:Y:S01]  /*1b00*/  IMAD.U32 R3, RZ, RZ, UR40 ;  /* 0x00000028ff037e24 */ /* 0x000fe2000f8e00ff */
[----:B------:R-:W-:Y:S02]  /*1b10*/  ISETP.NE.AND P3, PT, R77, RZ, PT ;  /* 0x000000ff4d00720c */ /* 0x000fe40003f65270 */
[----:B------:R-:W-:Y:S01]  /*1b20*/  SHF.L.U32 R6, R8, 0x1f, RZ ;  /* 0x0000001f08067819 */ /* 0x000fe200000006ff */
[----:B------:R-:W-:Y:S01]  /*1b30*/  IMAD R3, R3, 0x2000, R68 ;  /* 0x0000200003037824 */ /* 0x000fe200078e0244 */
[----:B------:R-:W-:-:S04]  /*1b40*/  ISETP.NE.AND P2, PT, RZ, UR43, PT ;  /* 0x0000002bff007c0c */ /* 0x000fc8000bf45270 */
[----:B------:R-:W-:Y:S02]  /*1b50*/  LEA R4, R3, UR45, 0x2 ;  /* 0x0000002d03047c11 */ /* 0x000fe4000f8e10ff */
[----:B------:R-:W-:-:S03]  /*1b60*/  LEA R3, R0, UR45, 0x3 ;  /* 0x0000002d00037c11 */ /* 0x000fc6000f8e18ff */
[C---:B------:R-:W-:Y:S01]  /*1b70*/  VIADD R7, R4.reuse, 0x800 ;  /* 0x0000080004077836 */ /* 0x040fe20000000000 */
[----:B------:R0:W1:Y:S01]  /*1b80*/  SYNCS.PHASECHK.TRANS64.TRYWAIT P1, [R3+URZ], R6 ;  /* 0x00000006030075a7 */ /* 0x000062000802017f */
[----:B------:R-:W-:Y:S01]  /*1b90*/  VIADD R5, R4, 0x890 ;  /* 0x0000089004057836 */ /* 0x000fe20000000000 */
[----:B------:R0:W2:Y:S01]  /*1ba0*/  LDS R72, [R4+0x800] ;  /* 0x0008000004487984 */ /* 0x0000a20000000800 */
[----:B------:R-:W-:-:S07]  /*1bb0*/  @P3 VIADD R5, R7, 0x70 ;  /* 0x0000007007053836 */ /* 0x000fce0000000000 */
[----:B------:R-:W-:Y:S05]  /*1bc0*/  WARPSYNC.ALL ;  /* 0x0000000000007948 */ /* 0x000fea0003800000 */
[----:B------:R-:W-:Y:S04]  /*1bd0*/  LDS R73, [R4+0x1800] ;  /* 0x0018000004497984 */ /* 0x000fe80000000800 */
[----:B------:R-:W-:Y:S04]  /*1be0*/  LDS R80, [R4+0x900] ;  /* 0x0009000004507984 */ /* 0x000fe80000000800 */
[----:B------:R-:W-:Y:S04]  /*1bf0*/  LDS R81, [R4+0x1900] ;  /* 0x0019000004517984 */ /* 0x000fe80000000800 */
[----:B------:R-:W-:Y:S04]  /*1c00*/  LDS R74, [R5] ;  /* 0x00000000054a7984 */ /* 0x000fe80000000800 */
[----:B------:R-:W2:Y:S04]  /*1c10*/  LDS R75, [R5+0x1000] ;  /* 0x00100000054b7984 */ /* 0x000ea80000000800 */
[----:B------:R-:W-:Y:S04]  /*1c20*/  LDS R82, [R5+0x100] ;  /* 0x0001000005527984 */ /* 0x000fe80000000800 */
[----:B------:R-:W3:Y:S01]  /*1c30*/  LDS R83, [R5+0x1100] ;  /* 0x0011000005537984 */ /* 0x000ee20000000800 */
[----:B------:R-:W-:Y:S01]  /*1c40*/  R2UR UR4, R26 ;  /* 0x000000001a0472ca */ /* 0x000fe200000e0000 */
[----:B------:R-:W-:Y:S01]  /*1c50*/  UMOV UR7, 0x40000040 ;  /* 0x4000004000077882 */ /* 0x000fe20000000000 */
[----:B--2---:R-:W-:-:S11]  /*1c60*/  WARPGROUP.ARRIVE ;  /* 0x00000000000079c5 */ /* 0x004fd60000000000 */
[----:B------:R-:W-:-:S04]  /*1c70*/  USHF.R.U32.HI UR4, URZ, 0x4, UR4 ;  /* 0x000000043f047899 */ /* 0x000fc80008011604 */
[----:B------:R-:W-:-:S04]  /*1c80*/  ULOP3.LUT UR4, UR4, 0x3fff, URZ, 0xc0, !UPT ;  /* 0x00003fff04047892 */ /* 0x000fc8000f8ec03f */
[----:B------:R-:W-:-:S04]  /*1c90*/  ULOP3.LUT UR4, UR4, 0x10000, URZ, 0xfc, !UPT ;  /* 0x0001000004047892 */ /* 0x000fc8000f8efc3f */
[----:B------:R-:W-:-:S07]  /*1ca0*/  ULEA UR5, UR40, UR4, 0xb ;  /* 0x0000000428057291 */ /* 0x000fce000f8e583f */
[----:B------:R-:W-:Y:S02]  /*1cb0*/  UMOV UR6, UR5 ;  /* 0x0000000500067c82 */ /* 0x000fe40008000000 */
[----:B------:R-:W-:Y:S01]  /*1cc0*/  HGMMA.64x64x8.F32.TF32 R24, R72, gdesc[UR4], RZ, !UPT, gsb0 ;  /* 0x04e0000448187df0 */ /* 0x000fe2000c0028ff */
[----:B------:R-:W-:Y:S01]  /*1cd0*/  UIADD3 UR6, UR5, 0x2, URZ ;  /* 0x0000000205067890 */ /* 0x000fe2000fffe03f */
[----:B------:R-:W-:Y:S01]  /*1ce0*/  UMOV UR7, 0x40000040 ;  /* 0x4000004000077882 */ /* 0x000fe20000000000 */
[----:B------:R-:W-:Y:S02]  /*1cf0*/  WARPGROUP.DEPBAR.LE gsb0, 0x0 ;  /* 0x00008000000079c5 */ /* 0x000fe40000010000 */
[----:B---3--:R-:W-:-:S06]  /*1d00*/  WARPGROUP.ARRIVE ;  /* 0x00000000000079c5 */ /* 0x008fcc0000000000 */
[----:B------:R-:W-:Y:S01]  /*1d10*/  HGMMA.64x64x8.F32.TF32 R24, R80, gdesc[UR4], R24, gsb0 ;  /* 0x04e0000450187df0 */ /* 0x000fe20008002818 */
[----:B------:R-:W-:Y:S01]  /*1d20*/  UIADD3 UR6, UR5, 0x4, URZ ;  /* 0x0000000405067890 */ /* 0x000fe2000fffe03f */
[----:B------:R-:W-:Y:S01]  /*1d30*/  UMOV UR7, 0x40000040 ;  /* 0x4000004000077882 */ /* 0x000fe20000000000 */
[----:B------:R-:W-:Y:S02]  /*1d40*/  WARPGROUP.DEPBAR.LE gsb0, 0x0 ;  /* 0x00008000000079c5 */ /* 0x000fe40000010000 */
[----:B------:R-:W-:Y:S04]  /*1d50*/  LDS R72, [R4+0xa00] ;  /* 0x000a000004487984 */ /* 0x000fe80000000800 */
[----:B------:R-:W-:Y:S04]  /*1d60*/  LDS R73, [R4+0x1a00] ;  /* 0x001a000004497984 */ /* 0x000fe80000000800 */
[----:B------:R-:W-:Y:S04]  /*1d70*/  LDS R74, [R5+0x200] ;  /* 0x00020000054a7984 */ /* 0x000fe80000000800 */
[----:B------:R-:W2:Y:S02]  /*1d80*/  LDS R75, [R5+0x1200] ;  /* 0x00120000054b7984 */ /* 0x000ea40000000800 */
[----:B--2---:R-:W-:-:S06]  /*1d90*/  WARPGROUP.ARRIVE ;  /* 0x00000000000079c5 */ /* 0x004fcc0000000000 */
        /* <DEDUP_REMOVED lines=117> */
[----:B------:R-:W-:Y:S03]  /*24f0*/  HGMMA.64x64x8.F32.TF32 R24, R72, gdesc[UR4], R24, gsb0 ;  /* 0x04e0000448187df0 */ /* 0x000fe60008002818 */
[----:B------:R-:W-:Y:S02]  /*2500*/  WARPGROUP.DEPBAR.LE gsb0, 0x0 ;  /* 0x00008000000079c5 */ /* 0x000fe40000010000 */
[----:B------:R-:W-:Y:S05]  /*2510*/  @!P2 BRA `(.L_x_25) ;  /* 0x000000180050a947 */ /* 0x000fea0003800000 */
[----:B------:R-:W-:Y:S05]  /*2520*/  @!P0 BRA `(.L_x_26) ;  /* 0x0000000000048947 */ /* 0x000fea0003800000 */
[----:B------:R-:W-:Y:S01]  /*2530*/  BPT.TRAP 0x1 ;  /* 0x000000040000795c */ /* 0x000fe20000300000 */
.L_x_26:
[----:B------:R-:W-:-:S04]  /*2540*/  IMAD.SHL.U32 R7, R0, 0x2000, RZ ;  /* 0x0000200000077824 */ /* 0x000fc800078e00ff */
[----:B0-----:R-:W-:-:S05]  /*2550*/  IMAD.IADD R4, R68, 0x1, R7 ;  /* 0x0000000144047824 */ /* 0x001fca00078e0207 */
[----:B------:R-:W-:-:S05]  /*2560*/  LEA R4, R4, UR45, 0x2 ;  /* 0x0000002d04047c11 */ /* 0x000fca000f8e10ff */
[C---:B------:R-:W-:Y:S02]  /*2570*/  VIADD R9, R4.reuse, 0x800 ;  /* 0x0000080004097836 */ /* 0x040fe40000000000 */
[----:B------:R-:W-:Y:S02]  /*2580*/  VIADD R5, R4, 0x890 ;  /* 0x0000089004057836 */ /* 0x000fe40000000000 */
[----:B------:R-:W-:Y:S01]  /*2590*/  @P3 VIADD R5, R9, 0x70 ;  /* 0x0000007009053836 */ /* 0x000fe20000000000 */
[----:B-1----:R-:W-:Y:S06]  /*25a0*/  @P1 BRA `(.L_x_27) ;  /* 0x0000000000081947 */ /* 0x002fec0003800000 */
[----:B------:R-:W0:Y:S02]  /*25b0*/  SYNCS.PHASECHK.TRANS64.TRYWAIT P1, [R3+URZ], R6 ;  /* 0x00000006030075a7 */ /* 0x000e24000802017f */
[----:B0-----:R-:W-:Y:S05]  /*25c0*/  @!P1 BRA `(.L_x_28) ;  /* 0x0000005400249947 */ /* 0x001fea0003800000 */
.L_x_27:
[----:B0-----:R-:W0:Y:S01]  /*25d0*/  LDC R3, c[0x0][0x28c] ;  /* 0x0000a300ff037b82 */ /* 0x001e220000000800 */
[----:B------:R1:W2:Y:S01]  /*25e0*/  LDS R80, [R4+0x800] ;  /* 0x0008000004507984 */ /* 0x0002a20000000800 */
[----:B------:R-:W-:-:S03]  /*25f0*/  UMOV UR5, UR40 ;  /* 0x0000002800057c82 */ /* 0x000fc60008000000 */
[----:B------:R1:W3:Y:S04]  /*2600*/  LDS R81, [R4+0x1800] ;  /* 0x0018000004517984 */ /* 0x0002e80000000800 */
[----:B------:R1:W4:Y:S04]  /*2610*/  LDS R82, [R5] ;  /* 0x0000000005527984 */ /* 0x0003280000000800 */
[----:B------:R1:W1:Y:S01]  /*2620*/  LDS R83, [R5+0x1000] ;  /* 0x0010000005537984 */ /* 0x0002620000000800 */
[----:B0-----:R-:W-:-:S13]  /*2630*/  ISETP.GE.AND P1, PT, R3, 0x101, PT ;  /* 0x000001010300780c */ /* 0x001fda0003f26270 */
[----:B-1234-:R-:W-:Y:S05]  /*2640*/  @!P1 BRA `(.L_x_29) ;  /* 0x0000000c00149947 */ /* 0x01efea0003800000 */
[----:B------:R-:W-:Y:S01]  /*2650*/  R2UR UR9, R0 ;  /* 0x00000000000972ca */ /* 0x000fe200000e0000 */
[----:B------:R-:W-:Y:S01]  /*2660*/  IMAD.U32 R3, RZ, RZ, UR43 ;  /* 0x0000002bff037e24 */ /* 0x000fe2000f8e00ff */
[----:B------:R-:W-:-:S13]  /*2670*/  UMOV UR5, UR40 ;  /* 0x0000002800057c82 */ /* 0x000fda0008000000 */
.L_x_37:
[----:B------:R-:W-:-:S04]  /*2680*/  UIADD3 UR6, UR9, 0x1, URZ ;  /* 0x0000000109067890 */ /* 0x000fc8000fffe03f */
[----:B------:R-:W-:-:S04]  /*2690*/  UISETP.NE.AND UP0, UPT, UR6, 0x3, UPT ;  /* 0x000000030600788c */ /* 0x000fc8000bf05270 */
[----:B------:R-:W-:Y:S02]  /*26a0*/  USEL UR7, URZ, 0x1, UP0 ;  /* 0x000000013f077887 */ /* 0x000fe40008000000 */
[----:B------:R-:W-:-:S04]  /*26b0*/  USEL UR6, UR6, URZ, UP0 ;  /* 0x0000003f06067287 */ /* 0x000fc80008000000 */
[----:B------:R-:W-:Y:S02]  /*26c0*/  LOP3.LUT R8, R8, UR7, RZ, 0x3c, !PT ;  /* 0x0000000708087c12 */ /* 0x000fe4000f8e3cff */
[----:B------:R-:W-:Y:S01]  /*26d0*/  IMAD.U32 R0, RZ, RZ, UR6 ;  /* 0x00000006ff007e24 */ /* 0x000fe2000f8e00ff */
[----:B0-----:R-:W-:Y:S06]  /*26e0*/  @!P0 BRA `(.L_x_30) ;  /* 0x0000000000048947 */ /* 0x001fec0003800000 */
[----:B------:R-:W-:Y:S01]  /*26f0*/  BPT.TRAP 0x1 ;  /* 0x000000040000795c */ /* 0x000fe20000300000 */
.L_x_30:
[----:B------:R-:W-:Y:S01]  /*2700*/  LEA R6, R0, UR45, 0x3 ;  /* 0x0000002d00067c11 */ /* 0x000fe2000f8e18ff */
[----:B------:R-:W-:Y:S01]  /*2710*/  ULEA UR8, UR9, UR4, 0xb ;  /* 0x0000000409087291 */ /* 0x000fe2000f8e583f */
[----:B------:R-:W-:Y:S01]  /*2720*/  SHF.L.U32 R9, R8, 0x1f, RZ ;  /* 0x0000001f08097819 */ /* 0x000fe200000006ff */
[----:B------:R-:W-:Y:S01]  /*2730*/  UMOV UR7, 0x40000040 ;  /* 0x4000004000077882 */ /* 0x000fe20000000000 */
[----:B------:R-:W-:Y:S01]  /*2740*/  IMAD.U32 R5, RZ, RZ, UR9 ;  /* 0x00000009ff057e24 */ /* 0x000fe2000f8e00ff */
[----:B------:R-:W-:Y:S01]  /*2750*/  ISETP.NE.AND P3, PT, R77, RZ, PT ;  /* 0x000000ff4d00720c */ /* 0x000fe20003f65270 */
[----:B------:R0:W1:Y:S01]  /*2760*/  SYNCS.PHASECHK.TRANS64.TRYWAIT P1, [R6+URZ], R9 ;  /* 0x00000009060075a7 */ /* 0x000062000802017f */
[----:B------:R-:W-:Y:S01]  /*2770*/  WARPGROUP.ARRIVE ;  /* 0x00000000000079c5 */ /* 0x000fe20000000000 */
[----:B------:R-:W-:Y:S01]  /*2780*/  UMOV UR6, UR8 ;  /* 0x0000000800067c82 */ /* 0x000fe20008000000 */
[----:B------:R-:W-:-:S04]  /*2790*/  IMAD R4, R5, 0x2000, R68 ;  /* 0x0000200005047824 */ /* 0x000fc800078e0244 */
[----:B------:R-:W-:Y:S01]  /*27a0*/  HGMMA.64x64x8.F32.TF32 R24, R80, gdesc[UR4], R24, gsb0 ;  /* 0x04e0000450187df0 */ /* 0x000fe20008002818 */
[----:B------:R-:W-:Y:S01]  /*27b0*/  LEA R7, R4, UR45, 0x2 ;  /* 0x0000002d04077c11 */ /* 0x000fe2000f8e10ff */
[----:B------:R-:W-:Y:S01]  /*27c0*/  UIADD3 UR6, UR8, 0x2, URZ ;  /* 0x0000000208067890 */ /* 0x000fe2000fffe03f */
[----:B------:R-:W-:-:S03]  /*27d0*/  UMOV UR7, 0x40000040 ;  /* 0x4000004000077882 */ /* 0x000fc60000000000 */
[C---:B------:R-:W-:Y:S02]  /*27e0*/  VIADD R4, R7.reuse, 0x900 ;  /* 0x0000090007047836 */ /* 0x040fe40000000000 */
[----:B------:R-:W-:Y:S02]  /*27f0*/  VIADD R5, R7, 0x990 ;  /* 0x0000099007057836 */ /* 0x000fe40000000000 */
[----:B------:R-:W-:Y:S01]  /*2800*/  @P3 VIADD R5, R4, 0x70 ;  /* 0x0000007004053836 */ /* 0x000fe20000000000 */
[----:B------:R-:W-:Y:S02]  /*2810*/  WARPGROUP.DEPBAR.LE gsb0, 0x0 ;  /* 0x00008000000079c5 */ /* 0x000fe40000010000 */
[----:B------:R-:W-:Y:S04]  /*2820*/  LDS R72, [R7+0x900] ;  /* 0x0009000007487984 */ /* 0x000fe80000000800 */
[----:B------:R-:W-:Y:S04]  /*2830*/  LDS R73, [R7+0x1900] ;  /* 0x0019000007497984 */ /* 0x000fe80000000800 */
[----:B------:R-:W-:Y:S04]  /*2840*/  LDS R74, [R5] ;  /* 0x00000000054a7984 */ /* 0x000fe80000000800 */
[----:B------:R-:W2:Y:S02]  /*2850*/  LDS R75, [R5+0x1000] ;  /* 0x00100000054b7984 */ /* 0x000ea40000000800 */
[----:B--2---:R-:W-:-:S06]  /*2860*/  WARPGROUP.ARRIVE ;  /* 0x00000000000079c5 */ /* 0x004fcc0000000000 */
[----:B------:R-:W-:Y:S03]  /*2870*/  HGMMA.64x64x8.F32.TF32 R24, R72, gdesc[UR4], R24, gsb0 ;  /* 0x04e0000448187df0 */ /* 0x000fe60008002818 */
[----:B------:R-:W-:Y:S02]  /*2880*/  WARPGROUP.DEPBAR.LE gsb0, 0x0 ;  /* 0x00008000000079c5 */ /* 0x000fe40000010000 */
[----:B------:R0:W2:Y:S04]  /*2890*/  LDS R72, [R7+0xa00] ;  /* 0x000a000007487984 */ /* 0x0000a80000000800 */
[----:B------:R0:W3:Y:S04]  /*28a0*/  LDS R73, [R7+0x1a00] ;  /* 0x001a000007497984 */ /* 0x0000e80000000800 */
[----:B------:R0:W4:Y:S04]  /*28b0*/  LDS R74, [R5+0x100] ;  /* 0x00010000054a7984 */ /* 0x0001280000000800 */
[----:B------:R0:W0:Y:S01]  /*28c0*/  LDS R75, [R5+0x1100] ;  /* 0x00110000054b7984 */ /* 0x0000220000000800 */
[----:B-1----:R-:W-:Y:S05]  /*28d0*/  @!P0 BRA `(.L_x_31) ;  /* 0x0000000000048947 */ /* 0x002fea0003800000 */
[----:B------:R-:W-:Y:S01]  /*28e0*/  BPT.TRAP 0x1 ;  /* 0x000000040000795c */ /* 0x000fe20000300000 */
.L_x_31:
[----:B------:R-:W-:Y:S02]  /*28f0*/  UISETP.GT.U32.AND UP0, UPT, UR38, 0x1, UPT ;  /* 0x000000012600788c */ /* 0x000fe4000bf04070 */
[----:B------:R-:W-:-:S04]  /*2900*/  ULEA UR6, UR5, UR45, 0x3 ;  /* 0x0000002d05067291 */ /* 0x000fc8000f8e183f */
[----:B------:R-:W-:Y:S01]  /*2910*/  UIADD3 UR6, UR6, 0x18, URZ ;  /* 0x0000001806067890 */ /* 0x000fe2000fffe03f */
[----:B------:R-:W-:-:S03]  /*2920*/  PLOP3.LUT P2, PT, PT, PT, UP0, 0x80, 0x0 ;  /* 0x000000000000781c */ /* 0x000fc60003f4f008 */
[----:B------:R-:W-:-:S09]  /*2930*/  UPRMT UR6, URZ, 0x654, UR6 ;  /* 0x000006543f067896 */ /* 0x000fd20008000006 */
[----:B------:R-:W-:Y:S01]  /*2940*/  SYNCS.ARRIVE.TRANS64.RED.A1T0 RZ, [UR6], RZ ;  /* 0x000000ffffff79a7 */ /* 0x000fe20008100406 */
[----:B------:R-:W-:Y:S05]  /*2950*/  @P2 BRA `(.L_x_32) ;  /* 0x0000000000042947 */ /* 0x000fea0003800000 */
[----:B------:R-:W-:Y:S01]  /*2960*/  BPT.TRAP 0x1 ;  /* 0x000000040000795c */ /* 0x000fe20000300000 */
.L_x_32:
[----:B------:R-:W-:Y:S01]  /*2970*/  UIADD3 UR6, UR8, 0x4, URZ ;  /* 0x0000000408067890 */ /* 0x000fe2000fffe03f */
[----:B0-234-:R-:W-:Y:S01]  /*2980*/  WARPGROUP.ARRIVE ;  /* 0x00000000000079c5 */ /* 0x01dfe20000000000 */
[----:B------:R-:W-:Y:S01]  /*2990*/  UMOV UR7, 0x40000040 ;  /* 0x4000004000077882 */ /* 0x000fe20000000000 */
[----:B------:R-:W-:-:S04]  /*29a0*/  UIADD3 UR5, UR5, 0x1, URZ ;  /* 0x0000000105057890 */ /* 0x000fc8000fffe03f */
[----:B------:R-:W-:-:S05]  /*29b0*/  UISETP.NE.AND UP0, UPT, UR5, 0x3, UPT ;  /* 0x000000030500788c */ /* 0x000fca000bf05270 */
[----:B------:R-:W-:Y:S01]  /*29c0*/  HGMMA.64x64x8.F32.TF32 R24, R72, gdesc[UR4], R24, gsb0 ;  /* 0x04e0000448187df0 */ /* 0x000fe20008002818 */
[----:B------:R-:W-:Y:S01]  /*29d0*/  UIADD3 UR6, UR8, 0x6, URZ ;  /* 0x0000000608067890 */ /* 0x000fe2000fffe03f */
[----:B------:R-:W-:Y:S01]  /*29e0*/  UMOV UR7, 0x40000040 ;  /* 0x4000004000077882 */ /* 0x000fe20000000000 */
[----:B------:R-:W-:Y:S01]  /*29f0*/  USEL UR5, UR5, URZ, UP0 ;  /* 0x0000003f05057287 */ /* 0x000fe20008000000 */
[----:B------:R-:W-:Y:S02]  /*2a00*/  WARPGROUP.DEPBAR.LE gsb0, 0x0 ;  /* 0x00008000000079c5 */ /* 0x000fe40000010000 */
[----:B------:R-:W-:Y:S04]  /*2a10*/  LDS R72, [R7+0xb00] ;  /* 0x000b000007487984 */ /* 0x000fe80000000800 */
[----:B------:R-:W-:Y:S04]  /*2a20*/  LDS R73, [R7+0x1b00] ;  /* 0x001b000007497984 */ /* 0x000fe80000000800 */
[----:B------:R-:W-:Y:S04]  /*2a30*/  LDS R74, [R5+0x200] ;  /* 0x00020000054a7984 */ /* 0x000fe80000000800 */
[----:B------:R-:W0:Y:S02]  /*2a40*/  LDS R75, [R5+0x1200] ;  /* 0x00120000054b7984 */ /* 0x000e240000000800 */
[----:B0-----:R-:W-:-:S06]  /*2a50*/  WARPGROUP.ARRIVE ;  /* 0x00000000000079c5 */ /* 0x001fcc0000000000 */
[----:B------:R-:W-:Y:S01]  /*2a60*/  HGMMA.64x64x8.F32.TF32 R24, R72, gdesc[UR4], R24, gsb0 ;  /* 0x04e0000448187df0 */ /* 0x000fe20008002818 */
[----:B------:R-:W-:Y:S01]  /*2a70*/  UIADD3 UR6, UR8, 0x200, URZ ;  /* 0x0000020008067890 */ /* 0x000fe2000fffe03f */
[----:B------:R-:W-:Y:S01]  /*2a80*/  UMOV UR7, 0x40000040 ;  /* 0x4000004000077882 */ /* 0x000fe20000000000 */
        /* <DEDUP_REMOVED lines=96> */
[----:B------:R-:W-:Y:S03]  /*3090*/  HGMMA.64x64x8.F32.TF32 R24, R72, gdesc[UR4], R24, gsb0 ;  /* 0x04e0000448187df0 */ /* 0x000fe60008002818 */
[----:B------:R-:W-:Y:S02]  /*30a0*/  WARPGROUP.DEPBAR.LE gsb0, 0x0 ;  /* 0x00008000000079c5 */ /* 0x000fe40000010000 */
[----:B------:R0:W1:Y:S04]  /*30b0*/  LDS R72, [R7+0x1700] ;  /* 0x0017000007487984 */ /* 0x0000680000000800 */
[----:B------:R0:W2:Y:S04]  /*30c0*/  LDS R73, [R7+0x2700] ;  /* 0x0027000007497984 */ /* 0x0000a80000000800 */
[----:B------:R0:W3:Y:S04]  /*30d0*/  LDS R74, [R5+0xe00] ;  /* 0x000e0000054a7984 */ /* 0x0000e80000000800 */
[----:B------:R0:W4:Y:S01]  /*30e0*/  LDS R75, [R5+0x1e00] ;  /* 0x001e0000054b7984 */ /* 0x0001220000000800 */
[----:B------:R-:W-:Y:S05]  /*30f0*/  @!P0 BRA `(.L_x_33) ;  /* 0x0000000000048947 */ /* 0x000fea0003800000 */
[----:B------:R-:W-:Y:S01]  /*3100*/  BPT.TRAP 0x1 ;  /* 0x000000040000795c */ /* 0x000fe20000300000 */
.L_x_33:
[----:B0-----:R-:W-:Y:S01]  /*3110*/  IMAD.SHL.U32 R7, R0, 0x2000, RZ ;  /* 0x0000200000077824 */ /* 0x001fe200078e00ff */
[----:B------:R-:W-:Y:S03]  /*3120*/  BSSY B0, `(.L_x_34) ;  /* 0x0000009000007945 */ /* 0x000fe60003800000 */
[----:B------:R-:W-:-:S05]  /*3130*/  IMAD.IADD R4, R68, 0x1, R7 ;  /* 0x0000000144047824 */ /* 0x000fca00078e0207 */
[----:B------:R-:W-:-:S05]  /*3140*/  LEA R5, R4, UR45, 0x2 ;  /* 0x0000002d04057c11 */ /* 0x000fca000f8e10ff */
[C---:B------:R-:W-:Y:S02]  /*3150*/  VIADD R10, R5.reuse, 0x800 ;  /* 0x00000800050a7836 */ /* 0x040fe40000000000 */
[----:B------:R-:W-:Y:S02]  /*3160*/  VIADD R4, R5, 0x890 ;  /* 0x0000089005047836 */ /* 0x000fe40000000000 */
[----:B------:R-:W-:Y:S01]  /*3170*/  @P3 VIADD R4, R10, 0x70 ;  /* 0x000000700a043836 */ /* 0x000fe20000000000 */
[----:B------:R-:W-:Y:S06]  /*3180*/  @P1 BRA `(.L_x_35) ;  /* 0x0000000000081947 */ /* 0x000fec0003800000 */
[----:B------:R-:W0:Y:S02]  /*3190*/  SYNCS.PHASECHK.TRANS64.TRYWAIT P1, [R6+URZ], R9 ;  /* 0x00000009060075a7 */ /* 0x000e24000802017f */
[----:B0-----:R-:W-:Y:S05]  /*31a0*/  @!P1 BRA `(.L_x_36) ;  /* 0x0000004800409947 */ /* 0x001fea0003800000 */
.L_x_35:
[----:B------:R-:W-:Y:S05]  /*31b0*/  BSYNC B0 ;  /* 0x0000000000007941 */ /* 0x000fea0003800000 */
.L_x_34:
[----:B------:R0:W0:Y:S01]  /*31c0*/  LDS R80, [R5+0x800] ;  /* 0x0008000005507984 */ /* 0x0000220000000800 */
[----:B------:R-:W-:Y:S05]  /*31d0*/  WARPSYNC.ALL ;  /* 0x0000000000007948 */ /* 0x000fea0003800000 */
[----:B------:R0:W0:Y:S04]  /*31e0*/  LDS R81, [R5+0x1800] ;  /* 0x0018000005517984 */ /* 0x0000280000000800 */
[----:B------:R0:W0:Y:S04]  /*31f0*/  LDS R82, [R4] ;  /* 0x0000000004527984 */ /* 0x0000280000000800 */
[----:B------:R0:W0:Y:S01]  /*3200*/  LDS R83, [R4+0x1000] ;  /* 0x0010000004537984 */ /* 0x0000220000000800 */
[----:B------:R-:W-:Y:S01]  /*3210*/  UIADD3 UR6, UR8, 0x606, URZ ;  /* 0x0000060608067890 */ /* 0x000fe2000fffe03f */
[----:B-1234-:R-:W-:Y:S01]  /*3220*/  WARPGROUP.ARRIVE ;  /* 0x00000000000079c5 */ /* 0x01efe20000000000 */
[----:B------:R-:W-:Y:S01]  /*3230*/  UMOV UR7, 0x40000040 ;  /* 0x4000004000077882 */ /* 0x000fe20000000000 */
[C---:B------:R-:W-:Y:S01]  /*3240*/  ISETP.GT.AND P1, PT, R3.reuse, 0x2, PT ;  /* 0x000000020300780c */ /* 0x040fe20003f24270 */
[----:B------:R-:W-:Y:S01]  /*3250*/  VIADD R3, R3, 0xffffffff ;  /* 0xffffffff03037836 */ /* 0x000fe20000000000 */
[----:B------:R-:W-:-:S04]  /*3260*/  R2UR UR9, R0 ;  /* 0x00000000000972ca */ /* 0x000fc800000e0000 */
[----:B------:R-:W-:Y:S03]  /*3270*/  HGMMA.64x64x8.F32.TF32 R24, R72, gdesc[UR4], R24, gsb0 ;  /* 0x04e0000448187df0 */ /* 0x000fe60008002818 */
[----:B------:R-:W-:-:S04]  /*3280*/  WARPGROUP.DEPBAR.LE gsb0, 0x0 ;  /* 0x00008000000079c5 */ /* 0x000fc80000010000 */
[----:B------:R-:W-:Y:S05]  /*3290*/  @P1 BRA `(.L_x_37) ;  /* 0xfffffff000f81947 */ /* 0x000fea000383ffff */
.L_x_29:
[----:B0-----:R-:W-:Y:S01]  /*32a0*/  IMAD.MOV.U32 R5, RZ, RZ, 0x40000040 ;  /* 0x40000040ff057424 */ /* 0x001fe200078e00ff */
[----:B------:R-:W-:Y:S01]  /*32b0*/  LEA R4, R0, UR4, 0xb ;  /* 0x0000000400047c11 */ /* 0x000fe2000f8e58ff */
[----:B------:R-:W-:Y:S01]  /*32c0*/  WARPGROUP.ARRIVE ;  /* 0x00000000000079c5 */ /* 0x000fe20000000000 */
[----:B------:R-:W-:Y:S01]  /*32d0*/  IMAD.IADD R7, R68, 0x1, R7 ;  /* 0x0000000144077824 */ /* 0x000fe200078e0207 */
[----:B------:R-:W-:Y:S02]  /*32e0*/  ISETP.NE.AND P1, PT, R77, RZ, PT ;  /* 0x000000ff4d00720c */ /* 0x000fe40003f25270 */
[----:B------:R-:W-:Y:S02]  /*32f0*/  R2UR UR6, R4 ;  /* 0x00000000040672ca */ /* 0x000fe400000e0000 */
[----:B------:R-:W-:Y:S02]  /*3300*/  R2UR UR7, R5 ;  /* 0x00000000050772ca */ /* 0x000fe400000e0000 */
[----:B------:R-:W-:Y:S01]  /*3310*/  LEA R3, R7, UR45, 0x2 ;  /* 0x0000002d07037c11 */ /* 0x000fe2000f8e10ff */
[----:B------:R-:W-:-:S04]  /*3320*/  IMAD.MOV.U32 R7, RZ, RZ, 0x40000040 ;  /* 0x40000040ff077424 */ /* 0x000fc800078e00ff */
[C---:B------:R-:W-:Y:S02]  /*3330*/  VIADD R6, R3.reuse, 0x900 ;  /* 0x0000090003067836 */ /* 0x040fe40000000000 */
[----:B------:R-:W-:Y:S02]  /*3340*/  VIADD R0, R3, 0x990 ;  /* 0x0000099003007836 */ /* 0x000fe40000000000 */
[----:B------:R-:W-:Y:S02]  /*3350*/  @P1 VIADD R0, R6, 0x70 ;  /* 0x0000007006001836 */ /* 0x000fe40000000000 */
[----:B------:R-:W-:Y:S01]  /*3360*/  HGMMA.64x64x8.F32.TF32 R24, R80, gdesc[UR4], R24, gsb0 ;  /* 0x04e0000450187df0 */ /* 0x000fe20008002818 */
[----:B------:R-:W-:Y:S01]  /*3370*/  VIADD R6, R4, 0x2 ;  /* 0x0000000204067836 */ /* 0x000fe20000000000 */
[----:B------:R-:W-:-:S04]  /*3380*/  R2UR UR7, R7 ;  /* 0x00000000070772ca */ /* 0x000fc800000e0000 */
[----:B------:R-:W-:Y:S01]  /*3390*/  R2UR UR6, R6 ;  /* 0x00000000060672ca */ /* 0x000fe200000e0000 */
[----:B------:R-:W-:Y:S02]  /*33a0*/  WARPGROUP.DEPBAR.LE gsb0, 0x0 ;  /* 0x00008000000079c5 */ /* 0x000fe40000010000 */
[----:B------:R-:W-:Y:S04]  /*33b0*/  LDS R72, [R3+0x900] ;  /* 0x0009000003487984 */ /* 0x000fe80000000800 */
[----:B------:R-:W-:Y:S04]  /*33c0*/  LDS R73, [R3+0x1900] ;  /* 0x0019000003497984 */ /* 0x000fe80000000800 */
[----:B------:R-:W-:Y:S04]  /*33d0*/  LDS R74, [R0] ;  /* 0x00000000004a7984 */ /* 0x000fe80000000800 */
        /* <DEDUP_REMOVED lines=10> */
.L_x_38:
        /* <DEDUP_REMOVED lines=8> */
.L_x_39:
[----:B------:R-:W-:Y:S01]  /*3500*/  VIADD R6, R4, 0x4 ;  /* 0x0000000404067836 */ /* 0x000fe20000000000 */
[----:B-1234-:R-:W-:Y:S01]  /*3510*/  WARPGROUP.ARRIVE ;  /* 0x00000000000079c5 */ /* 0x01efe20000000000 */
[----:B------:R-:W-:Y:S02]  /*3520*/  IMAD.MOV.U32 R7, RZ, RZ, 0x40000040 ;  /* 0x40000040ff077424 */ /* 0x000fe400078e00ff */
[----:B------:R-:W-:Y:S01]  /*3530*/  IMAD.MOV.U32 R5, RZ, RZ, 0x40000040 ;  /* 0x40000040ff057424 */ /* 0x000fe200078e00ff */
[----:B------:R-:W-:Y:S01]  /*3540*/  R2UR UR6, R6 ;  /* 0x00000000060672ca */ /* 0x000fe200000e0000 */
[----:B------:R-:W-:Y:S01]  /*3550*/  VIADD R6, R4, 0x6 ;  /* 0x0000000604067836 */ /* 0x000fe20000000000 */
[----:B------:R-:W-:Y:S01]  /*3560*/  R2UR UR7, R7 ;  /* 0x00000000070772ca */ /* 0x000fe200000e0000 */
[----:B------:R-:W-:-:S12]  /*3570*/  IMAD.MOV.U32 R7, RZ, RZ, 0x40000040 ;  /* 0x40000040ff077424 */ /* 0x000fd800078e00ff */
[----:B------:R-:W-:Y:S01]  /*3580*/  HGMMA.64x64x8.F32.TF32 R24, R72, gdesc[UR4], R24, gsb0 ;  /* 0x04e0000448187df0 */ /* 0x000fe20008002818 */
[----:B------:R-:W-:Y:S01]  /*3590*/  R2UR UR6, R6 ;  /* 0x00000000060672ca */ /* 0x000fe200000e0000 */
[----:B------:R-:W-:Y:S01]  /*35a0*/  VIADD R6, R4, 0x200 ;  /* 0x0000020004067836 */ /* 0x000fe20000000000 */
[----:B------:R-:W-:Y:S01]  /*35b0*/  R2UR UR7, R7 ;  /* 0x00000000070772ca */ /* 0x000fe200000e0000 */
[----:B------:R-:W-:Y:S01]  /*35c0*/  IMAD.MOV.U32 R7, RZ, RZ, 0x40000040 ;  /* 0x40000040ff077424 */ /* 0x000fe200078e00ff */
[----:B------:R-:W-:Y:S02]  /*35d0*/  WARPGROUP.DEPBAR.LE gsb0, 0x0 ;  /* 0x00008000000079c5 */ /* 0x000fe40000010000 */
[----:B------:R-:W-:Y:S04]  /*35e0*/  LDS R72, [R3+0xb00] ;  /* 0x000b000003487984 */ /* 0x000fe80000000800 */
[----:B------:R-:W-:Y:S04]  /*35f0*/  LDS R73, [R3+0x1b00] ;  /* 0x001b000003497984 */ /* 0x000fe80000000800 */
[----:B------:R-:W-:Y:S04]  /*3600*/  LDS R74, [R0+0x200] ;  /* 0x00020000004a7984 */ /* 0x000fe80000000800 */
[----:B------:R-:W1:Y:S02]  /*3610*/  LDS R75, [R0+0x1200] ;  /* 0x00120000004b7984 */ /* 0x000e640000000800 */
[----:B-1----:R-:W-:-:S06]  /*3620*/  WARPGROUP.ARRIVE ;  /* 0x00000000000079c5 */ /* 0x002fcc0000000000 */
        /* <DEDUP_REMOVED lines=101> */
[C---:B------:R-:W-:Y:S01]  /*3c80*/  VIADD R6, R4.reuse, 0x604 ;  /* 0x0000060404067836 */ /* 0x040fe20000000000 */
[----:B------:R-:W-:Y:S01]  /*3c90*/  R2UR UR7, R7 ;  /* 0x00000000070772ca */ /* 0x000fe200000e0000 */
[----:B------:R-:W-:Y:S02]  /*3ca0*/  IMAD.MOV.U32 R7, RZ, RZ, 0x40000040 ;  /* 0x40000040ff077424 */ /* 0x000fe400078e00ff */
[----:B------:R-:W-:Y:S01]  /*3cb0*/  VIADD R4, R4, 0x606 ;  /* 0x0000060604047836 */ /* 0x000fe20000000000 */
[----:B------:R-:W-:Y:S02]  /*3cc0*/  WARPGROUP.DEPBAR.LE gsb0, 0x0 ;  /* 0x00008000000079c5 */ /* 0x000fe40000010000 */
[----:B------:R-:W-:Y:S04]  /*3cd0*/  LDS R72, [R3+0x1500] ;  /* 0x0015000003487984 */ /* 0x000fe80000000800 */
[----:B------:R-:W-:Y:S04]  /*3ce0*/  LDS R73, [R3+0x2500] ;  /* 0x0025000003497984 */ /* 0x000fe80000000800 */
[----:B------:R-:W-:Y:S04]  /*3cf0*/  LDS R74, [R0+0xc00] ;  /* 0x000c0000004a7984 */ /* 0x000fe80000000800 */
[----:B------:R-:W1:Y:S02]  /*3d00*/  LDS R75, [R0+0x1c00] ;  /* 0x001c0000004b7984 */ /* 0x000e640000000800 */
[----:B-1----:R-:W-:-:S06]  /*3d10*/  WARPGROUP.ARRIVE ;  /* 0x00000000000079c5 */ /* 0x002fcc0000000000 */
[----:B------:R-:W-:Y:S01]  /*3d20*/  HGMMA.64x64x8.F32.TF32 R24, R72, gdesc[UR4], R24, gsb0 ;  /* 0x04e0000448187df0 */ /* 0x000fe20008002818 */
[----:B------:R-:W-:Y:S02]  /*3d30*/  R2UR UR6, R6 ;  /* 0x00000000060672ca */ /* 0x000fe400000e0000 */
[----:B------:R-:W-:Y:S01]  /*3d40*/  R2UR UR7, R7 ;  /* 0x00000000070772ca */ /* 0x000fe200000e0000 */
        /* <DEDUP_REMOVED lines=15> */
[----:B------:R-:W-:Y:S03]  /*3e40*/  HGMMA.64x64x8.F32.TF32 R24, R72, gdesc[UR4], R24, gsb0 ;  /* 0x04e0000448187df0 */ /* 0x000fe60008002818 */
[----:B------:R-:W-:Y:S02]  /*3e50*/  WARPGROUP.DEPBAR.LE gsb0, 0x0 ;  /* 0x00008000000079c5 */ /* 0x000fe40000010000 */
.L_x_25:
[----:B------:R2:W-:Y:S01]  /*3e60*/  SYNCS.ARRIVE.TRANS64.A1T0 RZ, [R78+UR47], RZ ;  /* 0x000000ff4eff79a7 */ /* 0x0005e2000810002f */
[----:B------:R-:W-:Y:S05]  /*3e70*/  @!P0 BRA `(.L_x_40) ;  /* 0x0000000000048947 */ /* 0x000fea0003800000 */
[----:B------:R-:W-:Y:S01]  /*3e80*/  BPT.TRAP 0x1 ;  /* 0x000000040000795c */ /* 0x000fe20000300000 */
.L_x_40:
[----:B------:R-:W-:Y:S02]  /*3e90*/  UIADD3 UR6, UR43, UR40, URZ ;  /* 0x000000282b067290 */ /* 0x000fe4000fffe03f */
[----:B------:R-:W-:Y:S02]  /*3ea0*/  UISETP.GT.U32.AND UP0, UPT, UR38, 0x1, UPT ;  /* 0x000000012600788c */ /* 0x000fe4000bf04070 */
[----:B------:R-:W-:-:S04]  /*3eb0*/  UIMAD.WIDE.U32 UR4, UR6, -0x55555555, URZ ;  /* 0xaaaaaaab060478a5 */ /* 0x000fc8000f8e003f */
[----:B------:R-:W-:Y:S01]  /*3ec0*/  USHF.R.U32.HI UR4, URZ, 0x1, UR5 ;  /* 0x000000013f047899 */ /* 0x000fe20008011605 */
[----:B------:R-:W-:-:S03]  /*3ed0*/  PLOP3.LUT P0, PT, PT, PT, UP0, 0x80, 0x0 ;  /* 0x000000000000781c */ /* 0x000fc60003f0f008 */
[----:B------:R-:W-:-:S04]  /*3ee0*/  UIMAD UR6, UR4, -0x3, UR6 ;  /* 0xfffffffd040678a4 */ /* 0x000fc8000f8e0206 */
[----:B------:R-:W-:-:S04]  /*3ef0*/  ULEA UR6, UR6, UR45, 0x3 ;  /* 0x0000002d06067291 */ /* 0x000fc8000f8e183f */
[----:B------:R-:W-:-:S04]  /*3f00*/  UIADD3 UR6, UR6, 0x18, URZ ;  /* 0x0000001806067890 */ /* 0x000fc8000fffe03f */
[----:B------:R-:W-:-:S09]  /*3f10*/  UPRMT UR6, URZ, 0x654, UR6 ;  /* 0x000006543f067896 */ /* 0x000fd20008000006 */
[----:B------:R-:W-:Y:S01]  /*3f20*/  SYNCS.ARRIVE.TRANS64.RED.A1T0 RZ, [UR6], RZ ;  /* 0x000000ffffff79a7 */ /* 0x000fe20008100406 */
[----:B------:R-:W-:Y:S05]  /*3f30*/  @P0 BRA `(.L_x_41) ;  /* 0x0000000000040947 */ /* 0x000fea0003800000 */
[----:B------:R-:W-:Y:S01]  /*3f40*/  BPT.TRAP 0x1 ;  /* 0x000000040000795c */ /* 0x000fe20000300000 */
.L_x_41:
[----:B0-----:R-:W-:Y:S01]  /*3f50*/  SHF.L.U32 R0, R76, 0x1f, RZ ;  /* 0x0000001f4c007819 */ /* 0x001fe200000006ff */
[----:B------:R-:W-:Y:S01]  /*3f60*/  UIADD3 UR40, UR44, UR40, URZ ;  /* 0x000000282c287290 */ /* 0x000fe2000fffe03f */
[----:B------:R-:W-:Y:S01]  /*3f70*/  SHF.R.S32.HI R9, RZ, 0x1f, R19 ;  /* 0x0000001fff097819 */ /* 0x000fe20000011413 */
[----:B------:R-:W-:Y:S01]  /*3f80*/  UISETP.GE.U32.AND UP1, UPT, UR44, 0x3, UPT ;  /* 0x000000032c00788c */ /* 0x000fe2000bf26070 */
[----:B------:R-:W0:Y:S01]  /*3f90*/  SYNCS.PHASECHK.TRANS64.TRYWAIT P0, [R69+URZ+0x8], R0 ;  /* 0x00000800450075a7 */ /* 0x000e22000800017f */
[----:B------:R-:W-:-:S04]  /*3fa0*/  UISETP.GT.U32.AND UP0, UPT, UR40, 0x2, UPT ;  /* 0x000000022800788c */ /* 0x000fc8000bf04070 */
[----:B------:R-:W-:-:S04]  /*3fb0*/  UISETP.LT.U32.AND UP0, UPT, UR44, 0x3, UP0 ;  /* 0x000000032c00788c */ /* 0x000fc80008701070 */
[----:B------:R-:W-:Y:S02]  /*3fc0*/  USEL UR6, URZ, 0x1, !UP0 ;  /* 0x000000013f067887 */ /* 0x000fe4000c000000 */
[----:B------:R-:W-:Y:S02]  /*3fd0*/  @UP1 UIMAD.WIDE.U32 UR4, UR40, -0x55555555, URZ ;  /* 0xaaaaaaab280418a5 */ /* 0x000fe4000f8e003f */
[----:B------:R-:W-:Y:S02]  /*3fe0*/  ULOP3.LUT UR41, UR41, UR6, URZ, 0x3c, !UPT ;  /* 0x0000000629297292 */ /* 0x000fe4000f8e3c3f */
[----:B------:R-:W-:-:S04]  /*3ff0*/  @UP1 USHF.R.U32.HI UR4, URZ, 0x1, UR5 ;  /* 0x000000013f041899 */ /* 0x000fc80008011605 */
[----:B------:R-:W-:Y:S01]  /*4000*/  @UP1 ULOP3.LUT UR41, UR41, 0x1, UR4, 0x78, !UPT ;  /* 0x0000000129291892 */ /* 0x000fe2000f8e7804 */
[----:B0-----:R-:W-:Y:S11]  /*4010*/  @!P0 BRA `(.L_x_42) ;  /* 0x0000003800b88947 */ /* 0x001ff60003800000 */
.L_x_135:
[----:B------:R-:W-:Y:S01]  /*4020*/  ULDC.64 UR4, c[0x0][0x5d0] ;  /* 0x0001740000047ab9 */ /* 0x000fe20000000a00 */
[----:B------:R-:W-:Y:S01]  /*4030*/  ULDC UR6, c[0x0][0x284] ;  /* 0x0000a10000067ab9 */ /* 0x000fe20000000800 */
[----:B0-----:R-:W-:Y:S02]  /*4040*/  IMAD R0, R9, UR4, RZ ;  /* 0x0000000409007c24 */ /* 0x001fe4000f8e02ff */
[----:B------:R-:W-:Y:S02]  /*4050*/  IMAD.SHL.U32 R12, R18, 0x40, RZ ;  /* 0x00000040120c7824 */ /* 0x000fe400078e00ff */
[C---:B------:R-:W-:Y:S02]  /*4060*/  IMAD R3, R19.reuse, UR5, R0 ;  /* 0x0000000513037c24 */ /* 0x040fe4000f8e0200 */
[----:B------:R-:W-:Y:S01]  /*4070*/  IMAD.SHL.U32 R0, R22, 0x40, RZ ;  /* 0x0000004016007824 */ /* 0x000fe200078e00ff */
[----:B------:R-:W-:Y:S01]  /*4080*/  SHF.R.S32.HI R13, RZ, 0x1f, R12 ;  /* 0x0000001fff0d7819 */ /* 0x000fe2000001140c */
[----:B------:R-:W-:Y:S01]  /*4090*/  IMAD.WIDE.U32 R4, R19, UR4, R60 ;  /* 0x0000000413047c25 */ /* 0x000fe2000f8e003c */
[----:B------:R-:W-:-:S02]  /*40a0*/  ULDC.64 UR4, c[0x0][0x5c8] ;  /* 0x0001720000047ab9 */ /* 0x000fc40000000a00 */
[----:B------:R-:W-:Y:S01]  /*40b0*/  ISETP.GE.AND P0, PT, R0, UR6, PT ;  /* 0x0000000600007c0c */ /* 0x000fe2000bf06270 */
[----:B------:R-:W-:Y:S01]  /*40c0*/  ULDC UR6, c[0x0][0x288] ;  /* 0x0000a20000067ab9 */ /* 0x000fe20000000800 */
[----:B-1----:R-:W-:Y:S01]  /*40d0*/  IADD3 R4, P1, R12, R4, RZ ;  /* 0x000000040c047210 */ /* 0x002fe20007f3e0ff */
[----:B------:R-:W-:Y:S01]  /*40e0*/  IMAD.WIDE R72, R22, 0x40, R58 ;  /* 0x0000004016487825 */ /* 0x000fe200078e023a */
[----:B------:R-:W-:Y:S02]  /*40f0*/  ISETP.GE.OR P0, PT, R12, UR6, P0 ;  /* 0x000000060c007c0c */ /* 0x000fe40008706670 */
[----:B------:R-:W-:Y:S01]  /*4100*/  IADD3.X R5, R13, R5, R3, P1, !PT ;  /* 0x000000050d057210 */ /* 0x000fe20000ffe403 */
[----:B------:R-:W-:-:S04]  /*4110*/  IMAD R7, R73, UR4, RZ ;  /* 0x0000000449077c24 */ /* 0x000fc8000f8e02ff */
[C---:B------:R-:W-:Y:S02]  /*4120*/  IMAD R7, R72.reuse, UR5, R7 ;  /* 0x0000000548077c24 */ /* 0x040fe4000f8e0207 */
[----:B------:R-:W-:-:S04]  /*4130*/  IMAD.WIDE.U32 R74, R72, UR4, R4 ;  /* 0x00000004484a7c25 */ /* 0x000fc8000f8e0004 */
[----:B------:R-:W-:Y:S05]  /*4140*/  @P0 BRA `(.L_x_43) ;  /* 0x0000001800d00947 */ /* 0x000fea0003800000 */
[----:B-----5:R-:W-:Y:S01]  /*4150*/  FSETP.NEU.AND P0, PT, R57, RZ, PT ;  /* 0x000000ff3900720b */ /* 0x020fe20003f0d000 */
[----:B------:R-:W-:Y:S01]  /*4160*/  IMAD.IADD R22, R62, 0x1, -R12 ;  /* 0x000000013e167824 */ /* 0x000fe200078e0a0c */
[----:B------:R-:W-:Y:S01]  /*4170*/  BSSY B0, `(.L_x_43) ;  /* 0x00001b1000007945 */ /* 0x000fe20003800000 */
[----:B------:R-:W-:Y:S02]  /*4180*/  IMAD.IADD R0, R71, 0x1, -R0 ;  /* 0x0000000147007824 */ /* 0x000fe400078e0a00 */
[----:B------:R-:W-:Y:S01]  /*4190*/  IMAD.IADD R7, R75, 0x1, R7 ;  /* 0x000000014b077824 */ /* 0x000fe200078e0207 */
[----:B------:R-:W-:-:S04]  /*41a0*/  ISETP.GT.AND P1, PT, R22, RZ, PT ;  /* 0x000000ff1600720c */ /* 0x000fc80003f24270 */
[----:B------:R-:W-:-:S03]  /*41b0*/  ISETP.GT.AND P3, PT, R0, RZ, P1 ;  /* 0x000000ff0000720c */ /* 0x000fc60000f64270 */
[----:B------:R-:W-:Y:S10]  /*41c0*/  @!P0 BRA `(.L_x_44) ;  /* 0x0000001000d48947 */ /* 0x000ff40003800000 */
[----:B------:R-:W0:Y:S01]  /*41d0*/  LDC.64 R80, c[0x0][0x5b8] ;  /* 0x00016e00ff507b82 */ /* 0x000e220000000a00 */
[----:B------:R-:W-:-:S07]  /*41e0*/  ULDC.64 UR4, c[0x0][0x5c0] ;  /* 0x0001700000047ab9 */ /* 0x000fce0000000a00 */
[----:B------:R-:W1:Y:S08]  /*41f0*/  LDC.64 R82, c[0x0][0x5b0] ;  /* 0x00016c00ff527b82 */ /* 0x000e700000000a00 */
[----:B------:R-:W3:Y:S01]  /*4200*/  LDC.64 R84, c[0x0][0x5a8] ;  /* 0x00016a00ff547b82 */ /* 0x000ee20000000a00 */
[-C--:B0-----:R-:W-:Y:S02]  /*4210*/  IMAD R6, R9, R80.reuse, RZ ;  /* 0x0000005009067224 */ /* 0x081fe400078e02ff */
[----:B------:R-:W-:-:S04]  /*4220*/  IMAD.WIDE.U32 R4, R19, R80, R60 ;  /* 0x0000005013047225 */ /* 0x000fc800078e003c */
[----:B------:R-:W-:Y:S01]  /*4230*/  IMAD R75, R19, R81, R6 ;  /* 0x00000051134b7224 */ /* 0x000fe200078e0206 */
[----:B------:R-:W-:Y:S01]  /*4240*/  IADD3 R8, P0, R12, R4, RZ ;  /* 0x000000040c087210 */ /* 0x000fe20007f1e0ff */
[----:B-1----:R-:W-:-:S03]  /*4250*/  IMAD R3, R73, R82, RZ ;  /* 0x0000005249037224 */ /* 0x002fc600078e02ff */
[----:B------:R-:W-:Y:S01]  /*4260*/  IADD3.X R9, R13, R5, R75, P0, !PT ;  /* 0x000000050d097210 */ /* 0x000fe200007fe44b */
[C---:B------:R-:W-:Y:S02]  /*4270*/  IMAD R73, R72.reuse, R83, R3 ;  /* 0x0000005348497224 */ /* 0x040fe400078e0203 */
[----:B------:R-:W-:-:S04]  /*4280*/  IMAD.WIDE.U32 R4, R72, R82, R8 ;  /* 0x0000005248047225 */ /* 0x000fc800078e0008 */
[----:B------:R-:W-:Y:S01]  /*4290*/  IMAD.IADD R3, R5, 0x1, R73 ;  /* 0x0000000105037824 */ /* 0x000fe200078e0249 */
[----:B---3--:R-:W-:-:S04]  /*42a0*/  LEA R10, P0, R4, R84, 0x2 ;  /* 0x00000054040a7211 */ /* 0x008fc800078010ff */
[----:B------:R-:W-:-:S05]  /*42b0*/  LEA.HI.X R11, R4, R85, R3, 0x2, P0 ;  /* 0x00000055040b7211 */ /* 0x000fca00000f1403 */
[----:B------:R-:W3:Y:S01]  /*42c0*/  @P3 LDG.E.LTC128B R18, desc[UR36][R10.64] ;  /* 0x000000240a123981 */ /* 0x000ee2000c1e1920 */
[----:B------:R-:W-:Y:S01]  /*42d0*/  IMAD.WIDE.U32 R4, R72, R82, R12 ;  /* 0x0000005248047225 */ /* 0x000fe200078e000c */
[----:B------:R-:W-:Y:S01]  /*42e0*/  ISETP.GT.AND P2, PT, R22, 0x1, PT ;  /* 0x000000011600780c */ /* 0x000fe20003f44270 */
[----:B------:R-:W-:Y:S01]  /*42f0*/  BSSY B1, `(.L_x_45) ;  /* 0x0000017000017945 */ /* 0x000fe20003800000 */
[C---:B------:R-:W-:Y:S01]  /*4300*/  SHF.L.U64.HI R21, R82.reuse, 0x3, R83 ;  /* 0x0000000352157819 */ /* 0x040fe20000010253 */
[----:B------:R-:W-:Y:S01]  /*4310*/  IMAD.SHL.U32 R20, R82, 0x8, RZ ;  /* 0x0000000852147824 */ /* 0x000fe200078e00ff */
[----:B------:R-:W-:Y:S02]  /*4320*/  IADD3 R14, P0, R60, R4, RZ ;  /* 0x000000043c0e7210 */ /* 0x000fe40007f1e0ff */
[----:B------:R-:W-:Y:S01]  /*4330*/  ISETP.GT.AND P4, PT, R0, RZ, P2 ;  /* 0x000000ff0000720c */ /* 0x000fe20001784270 */
[----:B------:R-:W-:Y:S01]  /*4340*/  IMAD.WIDE.U32 R20, R72, R82, R20 ;  /* 0x0000005248147225 */ /* 0x000fe200078e0014 */
[----:B------:R-:W-:-:S02]  /*4350*/  IADD3.X R15, R61, R73, R5, P0, !PT ;  /* 0x000000493d0f7210 */ /* 0x000fc400007fe405 */
[----:B------:R-:W-:Y:S01]  /*4360*/  LEA R6, P0, R74, UR4, 0x2 ;  /* 0x000000044a067c11 */ /* 0x000fe2000f8010ff */
[----:B------:R-:W-:Y:S01]  /*4370*/  IMAD.IADD R73, R73, 0x1, R21 ;  /* 0x0000000149497824 */ /* 0x000fe200078e0215 */
[----:B------:R-:W-:Y:S01]  /*4380*/  ISETP.GT.AND P1, PT, R0, 0x8, P1 ;  /* 0x000000080000780c */ /* 0x000fe20000f24270 */
[----:B------:R-:W-:Y:S01]  /*4390*/  IMAD.WIDE.U32 R14, R19, R80, R14 ;  /* 0x00000050130e7225 */ /* 0x000fe200078e000e */
[----:B------:R-:W-:-:S03]  /*43a0*/  LEA.HI.X R7, R74, UR5, R7, 0x2, P0 ;  /* 0x000000054a077c11 */ /* 0x000fc600080f1407 */
[----:B------:R-:W-:Y:S01]  /*43b0*/  IMAD.IADD R5, R75, 0x1, R15 ;  /* 0x000000014b057824 */ /* 0x000fe200078e020f */
[----:B------:R-:W-:-:S04]  /*43c0*/  LEA R4, P0, R14, R84, 0x2 ;  /* 0x000000540e047211 */ /* 0x000fc800078010ff */
[----:B------:R-:W-:Y:S01]  /*43d0*/  LEA.HI.X R5, R14, R85, R5, 0x2, P0 ;  /* 0x000000550e057211 */ /* 0x000fe200000f1405 */
[----:B---3--:R-:W-:-:S04]  /*43e0*/  FMUL R3, R18, R57 ;  /* 0x0000003912037220 */ /* 0x008fc80000400000 */
[----:B------:R-:W-:Y:S01]  /*43f0*/  FFMA R11, R24, R56, R3 ;  /* 0x00000038180b7223 */ /* 0x000fe20000000003 */
[----:B------:R-:W-:-:S04]  /*4400*/  IADD3 R3, P0, R8, R20, RZ ;  /* 0x0000001408037210 */ /* 0x000fc80007f1e0ff */
[----:B------:R0:W-:Y:S01]  /*4410*/  @P3 STG.E desc[UR36][R6.64], R11 ;  /* 0x0000000b06003986 */ /* 0x0001e2000c101924 */
[----:B------:R-:W-:Y:S01]  /*4420*/  LEA R14, P3, R3, R84, 0x2 ;  /* 0x00000054030e7211 */ /* 0x000fe200078610ff */
[----:B------:R-:W-:Y:S01]  /*4430*/  IMAD.X R10, R73, 0x1, R9, P0 ;  /* 0x00000001490a7824 */ /* 0x000fe200000e0609 */
[----:B------:R-:W-:Y:S11]  /*4440*/  @!P4 BRA `(.L_x_46) ;  /* 0x000000000004c947 */ /* 0x000ff60003800000 */
[----:B------:R1:W5:Y:S02]  /*4450*/  LDG.E.LTC128B R18, desc[UR36][R4.64+0x4] ;  /* 0x0000042404127981 */ /* 0x000364000c1e1920 */
.L_x_46:
[----:B------:R-:W-:Y:S05]  /*4460*/  BSYNC B1 ;  /* 0x0000000000017941 */ /* 0x000fea0003800000 */
.L_x_45:
[----:B-----5:R-:W-:Y:S01]  /*4470*/  FMUL R8, R18, R57 ;  /* 0x0000003912087220 */ /* 0x020fe20000400000 */
[----:B------:R-:W-:-:S03]  /*4480*/  LEA.HI.X R15, R3, R85, R10, 0x2, P3 ;  /* 0x00000055030f7211 */ /* 0x000fc600018f140a */
[----:B------:R-:W-:-:S05]  /*4490*/  FFMA R25, R25, R56, R8 ;  /* 0x0000003819197223 */ /* 0x000fca0000000008 */
[----:B------:R3:W-:Y:S04]  /*44a0*/  @P4 STG.E desc[UR36][R6.64+0x4], R25 ;  /* 0x0000041906004986 */ /* 0x0007e8000c101924 */
[----:B------:R-:W4:Y:S01]  /*44b0*/  @P1 LDG.E.LTC128B R18, desc[UR36][R14.64] ;  /* 0x000000240e121981 */ /* 0x000f22000c1e1920 */
[----:B------:R-:W-:Y:S01]  /*44c0*/  IADD3 R12, P0, P3, R60, R20, R12 ;  /* 0x000000143c0c7210 */ /* 0x000fe20007b1e00c */
[----:B------:R-:W-:Y:S01]  /*44d0*/  BSSY B1, `(.L_x_47) ;  /* 0x0000010000017945 */ /* 0x000fe20003800000 */
[----:B0-----:R-:W-:Y:S02]  /*44e0*/  SHF.L.U64.HI R11, R65, 0x2, R66 ;  /* 0x00000002410b7819 */ /* 0x001fe40000010242 */
[----:B------:R-:W-:Y:S02]  /*44f0*/  IADD3.X R13, R61, R73, R13, P0, P3 ;  /* 0x000000493d0d7210 */ /* 0x000fe400007e640d */
[----:B------:R-:W-:-:S02]  /*4500*/  LEA R10, P3, R65, R6, 0x2 ;  /* 0x00000006410a7211 */ /* 0x000fc400078610ff */
[----:B------:R-:W-:Y:S01]  /*4510*/  ISETP.GT.AND P2, PT, R0, 0x8, P2 ;  /* 0x000000080000780c */ /* 0x000fe20001744270 */
[----:B------:R-:W-:Y:S01]  /*4520*/  IMAD.WIDE.U32 R12, R19, R80, R12 ;  /* 0x00000050130c7225 */ /* 0x000fe200078e000c */
[----:B------:R-:W-:-:S03]  /*4530*/  ISETP.GT.AND P0, PT, R22, 0x8, PT ;  /* 0x000000081600780c */ /* 0x000fc60003f04270 */
[----:B------:R-:W-:Y:S01]  /*4540*/  IMAD.X R11, R11, 0x1, R7, P3 ;  /* 0x000000010b0b7824 */ /* 0x000fe200018e0607 */
[----:B------:R-:W-:Y:S01]  /*4550*/  LEA R8, P4, R12, R84, 0x2 ;  /* 0x000000540c087211 */ /* 0x000fe200078810ff */
[----:B------:R-:W-:-:S05]  /*4560*/  IMAD.IADD R9, R75, 0x1, R13 ;  /* 0x000000014b097824 */ /* 0x000fca00078e020d */
[----:B------:R-:W-:Y:S01]  /*4570*/  LEA.HI.X R9, R12, R85, R9, 0x2, P4 ;  /* 0x000000550c097211 */ /* 0x000fe200020f1409 */
[----:B----4-:R-:W-:-:S04]  /*4580*/  FMUL R3, R18, R57 ;  /* 0x0000003912037220 */ /* 0x010fc80000400000 */
[----:B------:R-:W-:-:S05]  /*4590*/  FFMA R3, R26, R56, R3 ;  /* 0x000000381a037223 */ /* 0x000fca0000000003 */
[----:B------:R3:W-:Y:S01]  /*45a0*/  @P1 STG.E desc[UR36][R10.64], R3 ;  /* 0x000000030a001986 */ /* 0x0007e2000c101924 */
[----:B------:R-:W-:Y:S05]  /*45b0*/  @!P2 BRA `(.L_x_48) ;  /* 0x000000000004a947 */ /* 0x000fea0003800000 */
[----:B------:R0:W5:Y:S02]  /*45c0*/  LDG.E.LTC128B R18, desc[UR36][R8.64+0x4] ;  /* 0x0000042408127981 */ /* 0x000164000c1e1920 */
.L_x_48:
[----:B------:R-:W-:Y:S05]  /*45d0*/  BSYNC B1 ;  /* 0x0000000000017941 */ /* 0x000fea0003800000 */
.L_x_47:
[----:B-----5:R-:W-:Y:S01]  /*45e0*/  FMUL R12, R18, R57 ;  /* 0x00000039120c7220 */ /* 0x020fe20000400000 */
[----:B------:R-:W-:Y:S01]  /*45f0*/  ISETP.GT.AND P3, PT, R0, RZ, P0 ;  /* 0x000000ff0000720c */ /* 0x000fe20000764270 */
[----:B------:R-:W-:Y:S01]  /*4600*/  BSSY B1, `(.L_x_49) ;  /* 0x0000006000017945 */ /* 0x000fe20003800000 */
[----:B------:R-:W-:Y:S01]  /*4610*/  ISETP.GT.AND P1, PT, R22, 0x9, PT ;  /* 0x000000091600780c */ /* 0x000fe20003f24270 */
[----:B------:R-:W-:-:S05]  /*4620*/  FFMA R27, R27, R56, R12 ;  /* 0x000000381b1b7223 */ /* 0x000fca000000000c */
[----:B------:R4:W-:Y:S05]  /*4630*/  @P2 STG.E desc[UR36][R10.64+0x4], R27 ;  /* 0x0000041b0a002986 */ /* 0x0009ea000c101924 */
[----:B------:R-:W-:Y:S05]  /*4640*/  @!P3 BRA `(.L_x_50) ;  /* 0x000000000004b947 */ /* 0x000fea0003800000 */
[----:B------:R0:W5:Y:S02]  /*4650*/  LDG.E.LTC128B R18, desc[UR36][R4.64+0x20] ;  /* 0x0000202404127981 */ /* 0x000164000c1e1920 */
.L_x_50:
[----:B------:R-:W-:Y:S05]  /*4660*/  BSYNC B1 ;  /* 0x0000000000017941 */ /* 0x000fea0003800000 */
.L_x_49:
[----:B---3-5:R-:W-:Y:S01]  /*4670*/  FMUL R3, R18, R57 ;  /* 0x0000003912037220 */ /* 0x028fe20000400000 */
[----:B------:R-:W-:Y:S01]  /*4680*/  ISETP.GT.AND P2, PT, R0, RZ, P1 ;  /* 0x000000ff0000720c */ /* 0x000fe20000f44270 */
[----:B------:R-:W-:Y:S02]  /*4690*/  BSSY B1, `(.L_x_51) ;  /* 0x0000005000017945 */ /* 0x000fe40003800000 */
[----:B------:R-:W-:-:S05]  /*46a0*/  FFMA R3, R28, R56, R3 ;  /* 0x000000381c037223 */ /* 0x000fca0000000003 */
[----:B------:R3:W-:Y:S05]  /*46b0*/  @P3 STG.E desc[UR36][R6.64+0x20], R3 ;  /* 0x0000200306003986 */ /* 0x0007ea000c101924 */
[----:B------:R-:W-:Y:S05]  /*46c0*/  @!P2 BRA `(.L_x_52) ;  /* 0x000000000004a947 */ /* 0x000fea0003800000 */
[----:B------:R0:W5:Y:S02]  /*46d0*/  LDG.E.LTC128B R18, desc[UR36][R4.64+0x24] ;  /* 0x0000242404127981 */ /* 0x000164000c1e1920 */
.L_x_52:
[----:B------:R-:W-:Y:S05]  /*46e0*/  BSYNC B1 ;  /* 0x0000000000017941 */ /* 0x000fea0003800000 */
.L_x_51:
[----:B-----5:R-:W-:Y:S01]  /*46f0*/  FMUL R12, R18, R57 ;  /* 0x00000039120c7220 */ /* 0x020fe20000400000 */
[----:B------:R-:W-:Y:S01]  /*4700*/  ISETP.GT.AND P0, PT, R0, 0x8, P0 ;  /* 0x000000080000780c */ /* 0x000fe20000704270 */
[----:B------:R-:W-:Y:S02]  /*4710*/  BSSY B1, `(.L_x_53) ;  /* 0x0000005000017945 */ /* 0x000fe40003800000 */
[----:B------:R-:W-:-:S05]  /*4720*/  FFMA R29, R29, R56, R12 ;  /* 0x000000381d1d7223 */ /* 0x000fca000000000c */
[----:B------:R0:W-:Y:S05]  /*4730*/  @P2 STG.E desc[UR36][R6.64+0x24], R29 ;  /* 0x0000241d06002986 */ /* 0x0001ea000c101924 */
[----:B------:R-:W-:Y:S05]  /*4740*/  @!P0 BRA `(.L_x_54) ;  /* 0x0000000000048947 */ /* 0x000fea0003800000 */
[----:B------:R0:W5:Y:S02]  /*4750*/  LDG.E.LTC128B R18, desc[UR36][R8.64+0x20] ;  /* 0x0000202408127981 */ /* 0x000164000c1e1920 */
.L_x_54:
[----:B------:R-:W-:Y:S05]  /*4760*/  BSYNC B1 ;  /* 0x0000000000017941 */ /* 0x000fea0003800000 */
.L_x_53:
[----:B---3-5:R-:W-:Y:S01]  /*4770*/  FMUL R3, R18, R57 ;  /* 0x0000003912037220 */ /* 0x028fe20000400000 */
[----:B------:R-:W-:Y:S01]  /*4780*/  ISETP.GT.AND P2, PT, R0, 0x8, P1 ;  /* 0x000000080000780c */ /* 0x000fe20000f44270 */
[----:B------:R-:W-:Y:S01]  /*4790*/  BSSY B1, `(.L_x_55) ;  /* 0x0000006000017945 */ /* 0x000fe20003800000 */
[----:B------:R-:W-:Y:S01]  /*47a0*/  ISETP.GT.AND P1, PT, R22, 0x10, PT ;  /* 0x000000101600780c */ /* 0x000fe20003f24270 */
[----:B------:R-:W-:-:S05]  /*47b0*/  FFMA R3, R30, R56, R3 ;  /* 0x000000381e037223 */ /* 0x000fca0000000003 */
[----:B------:R3:W-:Y:S05]  /*47c0*/  @P0 STG.E desc[UR36][R10.64+0x20], R3 ;  /* 0x000020030a000986 */ /* 0x0007ea000c101924 */
[----:B------:R-:W-:Y:S05]  /*47d0*/  @!P2 BRA `(.L_x_56) ;  /* 0x000000000004a947 */ /* 0x000fea0003800000 */
[----:B------:R0:W5:Y:S02]  /*47e0*/  LDG.E.LTC128B R18, desc[UR36][R8.64+0x24] ;  /* 0x0000242408127981 */ /* 0x000164000c1e1920 */
.L_x_56:
[----:B------:R-:W-:Y:S05]  /*47f0*/  BSYNC B1 ;  /* 0x0000000000017941 */ /* 0x000fea0003800000 */
.L_x_55:
        /* <DEDUP_REMOVED lines=8> */
.L_x_58:
[----:B------:R-:W-:Y:S05]  /*4880*/  BSYNC B1 ;  /* 0x0000000000017941 */ /* 0x000fea0003800000 */
.L_x_57:
[----:B---3-5:R-:W-:Y:S01]  /*4890*/  FMUL R3, R18, R57 ;  /* 0x0000003912037220 */ /* 0x028fe20000400000 */
[----:B------:R-:W-:Y:S01]  /*48a0*/  ISETP.GT.AND P4, PT, R0, RZ, P0 ;  /* 0x000000ff0000720c */ /* 0x000fe20000784270 */
[----:B------:R-:W-:Y:S02]  /*48b0*/  BSSY B1, `(.L_x_59) ;  /* 0x0000005000017945 */ /* 0x000fe40003800000 */
[----:B------:R-:W-:-:S05]  /*48c0*/  FFMA R3, R32, R56, R3 ;  /* 0x0000003820037223 */ /* 0x000fca0000000003 */
[----:B------:R3:W-:Y:S05]  /*48d0*/  @P3 STG.E desc[UR36][R6.64+0x40], R3 ;  /* 0x0000400306003986 */ /* 0x0007ea000c101924 */
[----:B------:R-:W-:Y:S05]  /*48e0*/  @!P4 BRA `(.L_x_60) ;  /* 0x000000000004c947 */ /* 0x000fea0003800000 */
[----:B------:R0:W5:Y:S02]  /*48f0*/  LDG.E.LTC128B R18, desc[UR36][R4.64+0x44] ;  /* 0x0000442404127981 */ /* 0x000164000c1e1920 */
.L_x_60:
[----:B------:R-:W-:Y:S05]  /*4900*/  BSYNC B1 ;  /* 0x0000000000017941 */ /* 0x000fea0003800000 */
.L_x_59:
[----:B-----5:R-:W-:Y:S01]  /*4910*/  FMUL R12, R18, R57 ;  /* 0x00000039120c7220 */ /* 0x020fe20000400000 */
[----:B------:R-:W-:Y:S01]  /*4920*/  ISETP.GT.AND P2, PT, R0, 0x8, P1 ;  /* 0x000000080000780c */ /* 0x000fe20000f44270 */
[----:B------:R-:W-:Y:S02]  /*4930*/  BSSY B1, `(.L_x_61) ;  /* 0x0000005000017945 */ /* 0x000fe40003800000 */
[----:B------:R-:W-:-:S05]  /*4940*/  FFMA R33, R33, R56, R12 ;  /* 0x0000003821217223 */ /* 0x000fca000000000c */
[----:B------:R0:W-:Y:S05]  /*4950*/  @P4 STG.E desc[UR36][R6.64+0x44], R33 ;  /* 0x0000442106004986 */ /* 0x0001ea000c101924 */
[----:B------:R-:W-:Y:S05]  /*4960*/  @!P2 BRA `(.L_x_62) ;  /* 0x000000000004a947 */ /* 0x000fea0003800000 */
[----:B------:R0:W5:Y:S02]  /*4970*/  LDG.E.LTC128B R18, desc[UR36][R8.64+0x40] ;  /* 0x0000402408127981 */ /* 0x000164000c1e1920 */
.L_x_62:
[----:B------:R-:W-:Y:S05]  /*4980*/  BSYNC B1 ;  /* 0x0000000000017941 */ /* 0x000fea0003800000 */
.L_x_61:
        /* <DEDUP_REMOVED lines=8> */
.L_x_64:
[----:B------:R-:W-:Y:S05]  /*4a10*/  BSYNC B1 ;  /* 0x0000000000017941 */ /* 0x000fea0003800000 */
.L_x_63:
        /* <DEDUP_REMOVED lines=8> */
.L_x_66:
[----:B------:R-:W-:Y:S05]  /*4aa0*/  BSYNC B1 ;  /* 0x0000000000017941 */ /* 0x000fea0003800000 */
.L_x_65:
[----:B---3-5:R-:W-:Y:S01]  /*4ab0*/  FMUL R3, R18, R57 ;  /* 0x0000003912037220 */ /* 0x028fe20000400000 */
[----:B------:R-:W-:Y:S01]  /*4ac0*/  ISETP.GT.AND P3, PT, R0, RZ, P0 ;  /* 0x000000ff0000720c */ /* 0x000fe20000764270 */
[----:B------:R-:W-:Y:S02]  /*4ad0*/  BSSY B1, `(.L_x_67) ;  /* 0x0000005000017945 */ /* 0x000fe40003800000 */
[----:B------:R-:W-:-:S05]  /*4ae0*/  FFMA R3, R36, R56, R3 ;  /* 0x0000003824037223 */ /* 0x000fca0000000003 */
[----:B------:R3:W-:Y:S05]  /*4af0*/  @P2 STG.E desc[UR36][R6.64+0x60], R3 ;  /* 0x0000600306002986 */ /* 0x0007ea000c101924 */
[----:B------:R-:W-:Y:S05]  /*4b00*/  @!P3 BRA `(.L_x_68) ;  /* 0x000000000004b947 */ /* 0x000fea0003800000 */
[----:B------:R0:W5:Y:S02]  /*4b10*/  LDG.E.LTC128B R18, desc[UR36][R4.64+0x64] ;  /* 0x0000642404127981 */ /* 0x000164000c1e1920 */
.L_x_68:
[----:B------:R-:W-:Y:S05]  /*4b20*/  BSYNC B1 ;  /* 0x0000000000017941 */ /* 0x000fea0003800000 */
.L_x_67:
[----:B-----5:R-:W-:Y:S01]  /*4b30*/  FMUL R12, R18, R57 ;  /* 0x00000039120c7220 */ /* 0x020fe20000400000 */
[----:B------:R-:W-:Y:S01]  /*4b40*/  ISETP.GT.AND P2, PT, R0, 0x8, P1 ;  /* 0x000000080000780c */ /* 0x000fe20000f44270 */
[----:B------:R-:W-:Y:S02]  /*4b50*/  BSSY B1, `(.L_x_69) ;  /* 0x0000005000017945 */ /* 0x000fe40003800000 */
[----:B------:R-:W-:-:S05]  /*4b60*/  FFMA R37, R37, R56, R12 ;  /* 0x0000003825257223 */ /* 0x000fca000000000c */
[----:B------:R0:W-:Y:S05]  /*4b70*/  @P3 STG.E desc[UR36][R6.64+0x64], R37 ;  /* 0x0000642506003986 */ /* 0x0001ea000c101924 */
[----:B------:R-:W-:Y:S05]  /*4b80*/  @!P2 BRA `(.L_x_70) ;  /* 0x000000000004a947 */ /* 0x000fea0003800000 */
[----:B------:R0:W5:Y:S02]  /*4b90*/  LDG.E.LTC128B R18, desc[UR36][R8.64+0x60] ;  /* 0x0000602408127981 */ /* 0x000164000c1e1920 */
.L_x_70:
[----:B------:R-:W-:Y:S05]  /*4ba0*/  BSYNC B1 ;  /* 0x0000000000017941 */ /* 0x000fea0003800000 */
.L_x_69:
        /* <DEDUP_REMOVED lines=8> */
.L_x_72:
[----:B------:R-:W-:Y:S05]  /*4c30*/  BSYNC B1 ;  /* 0x0000000000017941 */ /* 0x000fea0003800000 */
.L_x_71:
        /* <DEDUP_REMOVED lines=8> */
.L_x_74:
[----:B------:R-:W-:Y:S05]  /*4cc0*/  BSYNC B1 ;  /* 0x0000000000017941 */ /* 0x000fea0003800000 */
.L_x_73:
[----:B---3-5:R-:W-:Y:S01]  /*4cd0*/  FMUL R3, R18, R57 ;  /* 0x0000003912037220 */ /* 0x028fe20000400000 */
[----:B------:R-:W-:Y:S01]  /*4ce0*/  ISETP.GT.AND P3, PT, R0, RZ, P0 ;  /* 0x000000ff0000720c */ /* 0x000fe20000764270 */
[----:B------:R-:W-:Y:S02]  /*4cf0*/  BSSY B1, `(.L_x_75) ;  /* 0x0000005000017945 */ /* 0x000fe40003800000 */
[----:B------:R-:W-:-:S05]  /*4d00*/  FFMA R3, R40, R56, R3 ;  /* 0x0000003828037223 */ /* 0x000fca0000000003 */
[----:B------:R3:W-:Y:S05]  /*4d10*/  @P2 STG.E desc[UR36][R6.64+0x80], R3 ;  /* 0x0000800306002986 */ /* 0x0007ea000c101924 */
[----:B------:R-:W-:Y:S05]  /*4d20*/  @!P3 BRA `(.L_x_76) ;  /* 0x000000000004b947 */ /* 0x000fea0003800000 */
[----:B------:R0:W5:Y:S02]  /*4d30*/  LDG.E.LTC128B R18, desc[UR36][R4.64+0x84] ;  /* 0x0000842404127981 */ /* 0x000164000c1e1920 */
.L_x_76:
[----:B------:R-:W-:Y:S05]  /*4d40*/  BSYNC B1 ;  /* 0x0000000000017941 */ /* 0x000fea0003800000 */
.L_x_75:
[----:B-----5:R-:W-:Y:S01]  /*4d50*/  FMUL R12, R18, R57 ;  /* 0x00000039120c7220 */ /* 0x020fe20000400000 */
[----:B------:R-:W-:Y:S01]  /*4d60*/  ISETP.GT.AND P2, PT, R0, 0x8, P1 ;  /* 0x000000080000780c */ /* 0x000fe20000f44270 */
[----:B------:R-:W-:Y:S02]  /*4d70*/  BSSY B1, `(.L_x_77) ;  /* 0x0000005000017945 */ /* 0x000fe40003800000 */
[----:B------:R-:W-:-:S05]  /*4d80*/  FFMA R41, R41, R56, R12 ;  /* 0x0000003829297223 */ /* 0x000fca000000000c */
[----:B------:R0:W-:Y:S05]  /*4d90*/  @P3 STG.E desc[UR36][R6.64+0x84], R41 ;  /* 0x0000842906003986 */ /* 0x0001ea000c101924 */
[----:B------:R-:W-:Y:S05]  /*4da0*/  @!P2 BRA `(.L_x_78) ;  /* 0x000000000004a947 */ /* 0x000fea0003800000 */
[----:B------:R0:W5:Y:S02]  /*4db0*/  LDG.E.LTC128B R18, desc[UR36][R8.64+0x80] ;  /* 0x0000802408127981 */ /* 0x000164000c1e1920 */
.L_x_78:
[----:B------:R-:W-:Y:S05]  /*4dc0*/  BSYNC B1 ;  /* 0x0000000000017941 */ /* 0x000fea0003800000 */
.L_x_77:
        /* <DEDUP_REMOVED lines=8> */
.L_x_80:
[----:B------:R-:W-:Y:S05]  /*4e50*/  BSYNC B1 ;  /* 0x0000000000017941 */ /* 0x000fea0003800000 */
.L_x_79:
        /* <DEDUP_REMOVED lines=8> */
.L_x_82:
[----:B------:R-:W-:Y:S05]  /*4ee0*/  BSYNC B1 ;  /* 0x0000000000017941 */ /* 0x000fea0003800000 */
.L_x_81:
[----:B---3-5:R-:W-:Y:S01]  /*4ef0*/  FMUL R3, R18, R57 ;  /* 0x0000003912037220 */ /* 0x028fe20000400000 */
[----:B------:R-:W-:Y:S01]  /*4f00*/  ISETP.GT.AND P3, PT, R0, RZ, P0 ;  /* 0x000000ff0000720c */ /* 0x000fe20000764270 */
[----:B------:R-:W-:Y:S02]  /*4f10*/  BSSY B1, `(.L_x_83) ;  /* 0x0000005000017945 */ /* 0x000fe40003800000 */
[----:B------:R-:W-:-:S05]  /*4f20*/  FFMA R3, R44, R56, R3 ;  /* 0x000000382c037223 */ /* 0x000fca0000000003 */
[----:B------:R3:W-:Y:S05]  /*4f30*/  @P2 STG.E desc[UR36][R6.64+0xa0], R3 ;  /* 0x0000a00306002986 */ /* 0x0007ea000c101924 */
[----:B------:R-:W-:Y:S05]  /*4f40*/  @!P3 BRA `(.L_x_84) ;  /* 0x000000000004b947 */ /* 0x000fea0003800000 */
[----:B------:R0:W5:Y:S02]  /*4f50*/  LDG.E.LTC128B R18, desc[UR36][R4.64+0xa4] ;  /* 0x0000a42404127981 */ /* 0x000164000c1e1920 */
.L_x_84:
[----:B------:R-:W-:Y:S05]  /*4f60*/  BSYNC B1 ;  /* 0x0000000000017941 */ /* 0x000fea0003800000 */
.L_x_83:
[----:B-----5:R-:W-:Y:S01]  /*4f70*/  FMUL R12, R18, R57 ;  /* 0x00000039120c7220 */ /* 0x020fe20000400000 */
[----:B------:R-:W-:Y:S01]  /*4f80*/  ISETP.GT.AND P2, PT, R0, 0x8, P1 ;  /* 0x000000080000780c */ /* 0x000fe20000f44270 */
[----:B------:R-:W-:Y:S02]  /*4f90*/  BSSY B1, `(.L_x_85) ;  /* 0x0000005000017945 */ /* 0x000fe40003800000 */
[----:B------:R-:W-:-:S05]  /*4fa0*/  FFMA R45, R45, R56, R12 ;  /* 0x000000382d2d7223 */ /* 0x000fca000000000c */
[----:B------:R0:W-:Y:S05]  /*4fb0*/  @P3 STG.E desc[UR36][R6.64+0xa4], R45 ;  /* 0x0000a42d06003986 */ /* 0x0001ea000c101924 */
[----:B------:R-:W-:Y:S05]  /*4fc0*/  @!P2 BRA `(.L_x_86) ;  /* 0x000000000004a947 */ /* 0x000fea0003800000 */
[----:B------:R0:W5:Y:S02]  /*4fd0*/  LDG.E.LTC128B R18, desc[UR36][R8.64+0xa0] ;  /* 0x0000a02408127981 */ /* 0x000164000c1e1920 */
.L_x_86:
[----:B------:R-:W-:Y:S05]  /*4fe0*/  BSYNC B1 ;  /* 0x0000000000017941 */ /* 0x000fea0003800000 */
.L_x_85:
        /* <DEDUP_REMOVED lines=8> */
.L_x_88:
[----:B------:R-:W-:Y:S05]  /*5070*/  BSYNC B1 ;  /* 0x0000000000017941 */ /* 0x000fea0003800000 */
.L_x_87:
        /* <DEDUP_REMOVED lines=8> */
.L_x_90:
[----:B------:R-:W-:Y:S05]  /*5100*/  BSYNC B1 ;  /* 0x0000000000017941 */ /* 0x000fea0003800000 */
.L_x_89:
[----:B---3-5:R-:W-:Y:S01]  /*5110*/  FMUL R3, R18, R57 ;  /* 0x0000003912037220 */ /* 0x028fe20000400000 */
[----:B------:R-:W-:Y:S01]  /*5120*/  ISETP.GT.AND P3, PT, R0, RZ, P0 ;  /* 0x000000ff0000720c */ /* 0x000fe20000764270 */
[----:B------:R-:W-:Y:S02]  /*5130*/  BSSY B1, `(.L_x_91) ;  /* 0x0000005000017945 */ /* 0x000fe40003800000 */
[----:B------:R-:W-:-:S05]  /*5140*/  FFMA R3, R48, R56, R3 ;  /* 0x0000003830037223 */ /* 0x000fca0000000003 */
[----:B------:R3:W-:Y:S05]  /*5150*/  @P2 STG.E desc[UR36][R6.64+0xc0], R3 ;  /* 0x0000c00306002986 */ /* 0x0007ea000c101924 */
[----:B------:R-:W-:Y:S05]  /*5160*/  @!P3 BRA `(.L_x_92) ;  /* 0x000000000004b947 */ /* 0x000fea0003800000 */
[----:B------:R0:W5:Y:S02]  /*5170*/  LDG.E.LTC128B R18, desc[UR36][R4.64+0xc4] ;  /* 0x0000c42404127981 */ /* 0x000164000c1e1920 */
.L_x_92:
[----:B------:R-:W-:Y:S05]  /*5180*/  BSYNC B1 ;  /* 0x0000000000017941 */ /* 0x000fea0003800000 */
.L_x_91:
[----:B-----5:R-:W-:Y:S01]  /*5190*/  FMUL R12, R18, R57 ;  /* 0x00000039120c7220 */ /* 0x020fe20000400000 */
[----:B------:R-:W-:Y:S01]  /*51a0*/  ISETP.GT.AND P2, PT, R0, 0x8, P1 ;  /* 0x000000080000780c */ /* 0x000fe20000f44270 */
[----:B------:R-:W-:Y:S02]  /*51b0*/  BSSY B1, `(.L_x_93) ;  /* 0x0000005000017945 */ /* 0x000fe40003800000 */
[----:B------:R-:W-:-:S05]  /*51c0*/  FFMA R49, R49, R56, R12 ;  /* 0x0000003831317223 */ /* 0x000fca000000000c */
[----:B------:R0:W-:Y:S05]  /*51d0*/  @P3 STG.E desc[UR36][R6.64+0xc4], R49 ;  /* 0x0000c43106003986 */ /* 0x0001ea000c101924 */
[----:B------:R-:W-:Y:S05]  /*51e0*/  @!P2 BRA `(.L_x_94) ;  /* 0x000000000004a947 */ /* 0x000fea0003800000 */
[----:B------:R0:W5:Y:S02]  /*51f0*/  LDG.E.LTC128B R18, desc[UR36][R8.64+0xc0] ;  /* 0x0000c02408127981 */ /* 0x000164000c1e1920 */
.L_x_94:
[----:B------:R-:W-:Y:S05]  /*5200*/  BSYNC B1 ;  /* 0x0000000000017941 */ /* 0x000fea0003800000 */
.L_x_93:
        /* <DEDUP_REMOVED lines=8> */
.L_x_96:
[----:B------:R-:W-:Y:S05]  /*5290*/  BSYNC B1 ;  /* 0x0000000000017941 */ /* 0x000fea0003800000 */
.L_x_95:
        /* <DEDUP_REMOVED lines=8> */
.L_x_98:
[----:B------:R-:W-:Y:S05]  /*5320*/  BSYNC B1 ;  /* 0x0000000000017941 */ /* 0x000fea0003800000 */
.L_x_97:
[----:B---3-5:R-:W-:Y:S01]  /*5330*/  FMUL R3, R18, R57 ;  /* 0x0000003912037220 */ /* 0x028fe20000400000 */
[----:B------:R-:W-:Y:S01]  /*5340*/  ISETP.GT.AND P3, PT, R0, RZ, P0 ;  /* 0x000000ff0000720c */ /* 0x000fe20000764270 */
[----:B------:R-:W-:Y:S02]  /*5350*/  BSSY B1, `(.L_x_99) ;  /* 0x0000005000017945 */ /* 0x000fe40003800000 */
[----:B------:R-:W-:-:S05]  /*5360*/  FFMA R3, R52, R56, R3 ;  /* 0x0000003834037223 */ /* 0x000fca0000000003 */
[----:B------:R3:W-:Y:S05]  /*5370*/  @P2 STG.E desc[UR36][R6.64+0xe0], R3 ;  /* 0x0000e00306002986 */ /* 0x0007ea000c101924 */
[----:B------:R-:W-:Y:S05]  /*5380*/  @!P3 BRA `(.L_x_100) ;  /* 0x000000000004b947 */ /* 0x000fea0003800000 */
[----:B------:R0:W5:Y:S02]  /*5390*/  LDG.E.LTC128B R18, desc[UR36][R4.64+0xe4] ;  /* 0x0000e42404127981 */ /* 0x000164000c1e1920 */
.L_x_100:
[----:B------:R-:W-:Y:S05]  /*53a0*/  BSYNC B1 ;  /* 0x0000000000017941 */ /* 0x000fea0003800000 */
.L_x_99:
[----:B01---5:R-:W-:Y:S01]  /*53b0*/  FMUL R4, R18, R57 ;  /* 0x0000003912047220 */ /* 0x023fe20000400000 */
[----:B------:R-:W-:Y:S01]  /*53c0*/  ISETP.GT.AND P1, PT, R0, 0x8, P1 ;  /* 0x000000080000780c */ /* 0x000fe20000f24270 */
[----:B------:R-:W-:Y:S02]  /*53d0*/  BSSY B1, `(.L_x_101) ;  /* 0x0000005000017945 */ /* 0x000fe40003800000 */
[----:B------:R-:W-:-:S05]  /*53e0*/  FFMA R53, R53, R56, R4 ;  /* 0x0000003835357223 */ /* 0x000fca0000000004 */
[----:B------:R0:W-:Y:S05]  /*53f0*/  @P3 STG.E desc[UR36][R6.64+0xe4], R53 ;  /* 0x0000e43506003986 */ /* 0x0001ea000c101924 */
[----:B------:R-:W-:Y:S05]  /*5400*/  @!P1 BRA `(.L_x_102) ;  /* 0x0000000000049947 */ /* 0x000fea0003800000 */
[----:B------:R1:W5:Y:S02]  /*5410*/  LDG.E.LTC128B R18, desc[UR36][R8.64+0xe0] ;  /* 0x0000e02408127981 */ /* 0x000364000c1e1920 */
.L_x_102:
[----:B------:R-:W-:Y:S05]  /*5420*/  BSYNC B1 ;  /* 0x0000000000017941 */ /* 0x000fea0003800000 */
.L_x_101:
[----:B---3-5:R-:W-:Y:S01]  /*5430*/  FMUL R3, R18, R57 ;  /* 0x0000003912037220 */ /* 0x028fe20000400000 */
[----:B------:R-:W-:Y:S01]  /*5440*/  @P1 IMAD.MOV.U32 R4, RZ, RZ, R10 ;  /* 0x000000ffff041224 */ /* 0x000fe200078e000a */
[----:B------:R-:W-:Y:S01]  /*5450*/  ISETP.GT.AND P0, PT, R0, 0x8, P0 ;  /* 0x000000080000780c */ /* 0x000fe20000704270 */
[----:B------:R-:W-:Y:S02]  /*5460*/  @P1 IMAD.MOV.U32 R5, RZ, RZ, R11 ;  /* 0x000000ffff051224 */ /* 0x000fe400078e000b */
[----:B------:R-:W-:Y:S01]  /*5470*/  FFMA R3, R54, R56, R3 ;  /* 0x0000003836037223 */ /* 0x000fe20000000003 */
[----:B------:R-:W-:Y:S04]  /*5480*/  BSSY B1, `(.L_x_103) ;  /* 0x0000004000017945 */ /* 0x000fe80003800000 */
[----:B------:R3:W-:Y:S05]  /*5490*/  @P1 STG.E desc[UR36][R4.64+0xe0], R3 ;  /* 0x0000e00304001986 */ /* 0x0007ea000c101924 */
[----:B------:R-:W-:Y:S05]  /*54a0*/  @!P0 BRA `(.L_x_104) ;  /* 0x0000000000048947 */ /* 0x000fea0003800000 */
[----:B------:R0:W5:Y:S02]  /*54b0*/  LDG.E.LTC128B R18, desc[UR36][R8.64+0xe4] ;  /* 0x0000e42408127981 */ /* 0x000164000c1e1920 */
.L_x_104:
[----:B------:R-:W-:Y:S05]  /*54c0*/  BSYNC B1 ;  /* 0x0000000000017941 */ /* 0x000fea0003800000 */
.L_x_103:
[----:B-----5:R-:W-:-:S04]  /*54d0*/  FMUL R18, R18, R57 ;  /* 0x0000003912127220 */ /* 0x020fc80000400000 */
[----:B------:R-:W-:Y:S01]  /*54e0*/  FFMA R55, R55, R56, R18 ;  /* 0x0000003837377223 */ /* 0x000fe20000000012 */
[----:B------:R-:W-:Y:S06]  /*54f0*/  @!P0 BRA `(.L_x_105) ;  /* 0x0000000400e08947 */ /* 0x000fec0003800000 */
[----:B------:R0:W-:Y:S01]  /*5500*/  STG.E desc[UR36][R10.64+0xe4], R55 ;  /* 0x0000e4370a007986 */ /* 0x0001e2000c101924 */
[----:B------:R-:W-:Y:S05]  /*5510*/  BRA `(.L_x_105) ;  /* 0x0000000400d87947 */ /* 0x000fea0003800000 */
.L_x_44:
[----:B------:R-:W-:Y:S01]  /*5520*/  ULDC.64 UR4, c[0x0][0x5c0] ;  /* 0x0001700000047ab9 */ /* 0x000fe20000000a00 */
[----:B------:R-:W-:Y:S01]  /*5530*/  ISETP.GT.AND P0, PT, R22, 0x1, PT ;  /* 0x000000011600780c */ /* 0x000fe20003f04270 */
[-C--:B------:R-:W-:Y:S01]  /*5540*/  FMUL R3, R24, R56.reuse ;  /* 0x0000003818037220 */ /* 0x080fe20000400000 */
[----:B------:R-:W-:Y:S01]  /*5550*/  LEA R4, P2, R74, UR4, 0x2 ;  /* 0x000000044a047c11 */ /* 0x000fe2000f8410ff */
[-C--:B------:R-:W-:Y:S01]  /*5560*/  FMUL R25, R25, R56.reuse ;  /* 0x0000003819197220 */ /* 0x080fe20000400000 */
[----:B------:R-:W-:Y:S01]  /*5570*/  ISETP.GT.AND P4, PT, R0, RZ, P0 ;  /* 0x000000ff0000720c */ /* 0x000fe20000784270 */
[-C--:B------:R-:W-:Y:S01]  /*5580*/  FMUL R9, R26, R56.reuse ;  /* 0x000000381a097220 */ /* 0x080fe20000400000 */
[----:B------:R-:W-:Y:S01]  /*5590*/  LEA.HI.X R5, R74, UR5, R7, 0x2, P2 ;  /* 0x000000054a057c11 */ /* 0x000fe200090f1407 */
[-C--:B------:R-:W-:Y:S01]  /*55a0*/  FMUL R27, R27, R56.reuse ;  /* 0x000000381b1b7220 */ /* 0x080fe20000400000 */
[----:B------:R-:W-:Y:S01]  /*55b0*/  ISETP.GT.AND P2, PT, R0, 0x8, P1 ;  /* 0x000000080000780c */ /* 0x000fe20000f44270 */
[----:B------:R-:W-:Y:S01]  /*55c0*/  FMUL R29, R29, R56 ;  /* 0x000000381d1d7220 */ /* 0x000fe20000400000 */
[C---:B------:R-:W-:Y:S01]  /*55d0*/  SHF.L.U64.HI R7, R65.reuse, 0x2, R66 ;  /* 0x0000000241077819 */ /* 0x040fe20000010242 */
[----:B------:R0:W-:Y:S01]  /*55e0*/  @P3 STG.E desc[UR36][R4.64], R3 ;  /* 0x0000000304003986 */ /* 0x0001e2000c101924 */
[----:B------:R-:W-:Y:S01]  /*55f0*/  LEA R6, P3, R65, R4, 0x2 ;  /* 0x0000000441067211 */ /* 0x000fe200078610ff */
[-C--:B------:R-:W-:Y:S01]  /*5600*/  FMUL R31, R31, R56.reuse ;  /* 0x000000381f1f7220 */ /* 0x080fe20000400000 */
[----:B------:R-:W-:Y:S01]  /*5610*/  ISETP.GT.AND P1, PT, R22, 0x8, PT ;  /* 0x000000081600780c */ /* 0x000fe20003f24270 */
[-C--:B------:R-:W-:Y:S01]  /*5620*/  FMUL R33, R33, R56.reuse ;  /* 0x0000003821217220 */ /* 0x080fe20000400000 */
[----:B------:R-:W-:Y:S01]  /*5630*/  ISETP.GT.AND P0, PT, R0, 0x8, P0 ;  /* 0x000000080000780c */ /* 0x000fe20000704270 */
[----:B------:R-:W-:Y:S01]  /*5640*/  IMAD.X R7, R7, 0x1, R5, P3 ;  /* 0x0000000107077824 */ /* 0x000fe200018e0605 */
[----:B------:R-:W-:Y:S01]  /*5650*/  ISETP.GT.AND P3, PT, R22, 0x9, PT ;  /* 0x000000091600780c */ /* 0x000fe20003f64270 */
[----:B------:R-:W-:Y:S01]  /*5660*/  @P4 STG.E desc[UR36][R4.64+0x4], R25 ;  /* 0x0000041904004986 */ /* 0x000fe2000c101924 */
[C---:B------:R-:W-:Y:S01]  /*5670*/  ISETP.GT.AND P4, PT, R0.reuse, RZ, P1 ;  /* 0x000000ff0000720c */ /* 0x040fe20000f84270 */
[-C--:B------:R-:W-:Y:S01]  /*5680*/  FMUL R35, R35, R56.reuse ;  /* 0x0000003823237220 */ /* 0x080fe20000400000 */
[C---:B------:R-:W-:Y:S01]  /*5690*/  ISETP.GT.AND P1, PT, R0.reuse, 0x8, P1 ;  /* 0x000000080000780c */ /* 0x040fe20000f24270 */
[----:B------:R1:W-:Y:S01]  /*56a0*/  @P2 STG.E desc[UR36][R6.64], R9 ;  /* 0x0000000906002986 */ /* 0x0003e2000c101924 */
[----:B------:R-:W-:Y:S01]  /*56b0*/  ISETP.GT.AND P2, PT, R0, RZ, P3 ;  /* 0x000000ff0000720c */ /* 0x000fe20001f44270 */
[-C--:B0-----:R-:W-:Y:S01]  /*56c0*/  FMUL R3, R28, R56.reuse ;  /* 0x000000381c037220 */ /* 0x081fe20000400000 */
[----:B------:R-:W-:Y:S01]  /*56d0*/  ISETP.GT.AND P3, PT, R0, 0x8, P3 ;  /* 0x000000080000780c */ /* 0x000fe20001f64270 */
[-C--:B------:R-:W-:Y:S01]  /*56e0*/  FMUL R37, R37, R56.reuse ;  /* 0x0000003825257220 */ /* 0x080fe20000400000 */
[-C--:B------:R-:W-:Y:S01]  /*56f0*/  FMUL R39, R39, R56.reuse ;  /* 0x0000003827277220 */ /* 0x080fe20000400000 */
[----:B------:R-:W-:Y:S01]  /*5700*/  @P0 STG.E desc[UR36][R6.64+0x4], R27 ;  /* 0x0000041b06000986 */ /* 0x000fe2000c101924 */
[----:B------:R-:W-:Y:S01]  /*5710*/  ISETP.GT.AND P0, PT, R22, 0x10, PT ;  /* 0x000000101600780c */ /* 0x000fe20003f04270 */
[-C--:B------:R-:W-:Y:S01]  /*5720*/  FMUL R41, R41, R56.reuse ;  /* 0x0000003829297220 */ /* 0x080fe20000400000 */
[-C--:B------:R-:W-:Y:S01]  /*5730*/  FMUL R43, R43, R56.reuse ;  /* 0x000000382b2b7220 */ /* 0x080fe20000400000 */
[----:B------:R0:W-:Y:S01]  /*5740*/  @P4 STG.E desc[UR36][R4.64+0x20], R3 ;  /* 0x0000200304004986 */ /* 0x0001e2000c101924 */
[----:B------:R-:W-:Y:S01]  /*5750*/  ISETP.GT.AND P4, PT, R0, RZ, P0 ;  /* 0x000000ff0000720c */ /* 0x000fe20000784270 */
[-C--:B-1----:R-:W-:Y:S01]  /*5760*/  FMUL R9, R30, R56.reuse ;  /* 0x000000381e097220 */ /* 0x082fe20000400000 */
[----:B------:R-:W-:Y:S01]  /*5770*/  ISETP.GT.AND P0, PT, R0, 0x8, P0 ;  /* 0x000000080000780c */ /* 0x000fe20000704270 */
[----:B------:R-:W-:Y:S01]  /*5780*/  @P2 STG.E desc[UR36][R4.64+0x24], R29 ;  /* 0x0000241d04002986 */ /* 0x000fe2000c101924 */
[----:B------:R-:W-:Y:S01]  /*5790*/  ISETP.GT.AND P2, PT, R22, 0x11, PT ;  /* 0x000000111600780c */ /* 0x000fe20003f44270 */
[-C--:B------:R-:W-:Y:S01]  /*57a0*/  FMUL R45, R45, R56.reuse ;  /* 0x000000382d2d7220 */ /* 0x080fe20000400000 */
[-C--:B------:R-:W-:Y:S01]  /*57b0*/  FMUL R47, R47, R56.reuse ;  /* 0x000000382f2f7220 */ /* 0x080fe20000400000 */
[----:B------:R1:W-:Y:S01]  /*57c0*/  @P1 STG.E desc[UR36][R6.64+0x20], R9 ;  /* 0x0000200906001986 */ /* 0x0003e2000c101924 */
[C---:B------:R-:W-:Y:S01]  /*57d0*/  ISETP.GT.AND P1, PT, R0.reuse, RZ, P2 ;  /* 0x000000ff0000720c */ /* 0x040fe20001724270 */
[-C--:B------:R-:W-:Y:S01]  /*57e0*/  FMUL R49, R49, R56.reuse ;  /* 0x0000003831317220 */ /* 0x080fe20000400000 */
[----:B------:R-:W-:Y:S01]  /*57f0*/  ISETP.GT.AND P2, PT, R0, 0x8, P2 ;  /* 0x000000080000780c */ /* 0x000fe20001744270 */
[-C--:B0-----:R-:W-:Y:S01]  /*5800*/  FMUL R3, R32, R56.reuse ;  /* 0x0000003820037220 */ /* 0x081fe20000400000 */
[----:B------:R-:W-:Y:S01]  /*5810*/  @P3 STG.E desc[UR36][R6.64+0x24], R31 ;  /* 0x0000241f06003986 */ /* 0x000fe2000c101924 */
[----:B------:R-:W-:Y:S01]  /*5820*/  ISETP.GT.AND P3, PT, R22, 0x18, PT ;  /* 0x000000181600780c */ /* 0x000fe20003f64270 */
[-C--:B------:R-:W-:Y:S01]  /*5830*/  FMUL R51, R51, R56.reuse ;  /* 0x0000003833337220 */ /* 0x080fe20000400000 */
[-C--:B------:R-:W-:Y:S01]  /*5840*/  FMUL R53, R53, R56.reuse ;  /* 0x0000003835357220 */ /* 0x080fe20000400000 */
[----:B------:R0:W-:Y:S01]  /*5850*/  @P4 STG.E desc[UR36][R4.64+0x40], R3 ;  /* 0x0000400304004986 */ /* 0x0001e2000c101924 */
[----:B------:R-:W-:Y:S01]  /*5860*/  ISETP.GT.AND P4, PT, R0, RZ, P3 ;  /* 0x000000ff0000720c */ /* 0x000fe20001f84270 */
[-C--:B------:R-:W-:Y:S01]  /*5870*/  FMUL R11, R54, R56.reuse ;  /* 0x00000038360b7220 */ /* 0x080fe20000400000 */
[-C--:B-1----:R-:W-:Y:S01]  /*5880*/  FMUL R9, R34, R56.reuse ;  /* 0x0000003822097220 */ /* 0x082fe20000400000 */
[----:B------:R-:W-:Y:S01]  /*5890*/  ISETP.GT.AND P3, PT, R0, 0x8, P3 ;  /* 0x000000080000780c */ /* 0x000fe20001f64270 */
[----:B------:R-:W-:Y:S01]  /*58a0*/  @P1 STG.E desc[UR36][R4.64+0x44], R33 ;  /* 0x0000442104001986 */ /* 0x000fe2000c101924 */
[----:B------:R-:W-:Y:S01]  /*58b0*/  ISETP.GT.AND P1, PT, R22, 0x19, PT ;  /* 0x000000191600780c */ /* 0x000fe20003f24270 */
[----:B------:R-:W-:-:S02]  /*58c0*/  FMUL R55, R55, R56 ;  /* 0x0000003837377220 */ /* 0x000fc40000400000 */
[----:B------:R1:W-:Y:S01]  /*58d0*/  @P0 STG.E desc[UR36][R6.64+0x40], R9 ;  /* 0x0000400906000986 */ /* 0x0003e2000c101924 */
[----:B------:R-:W-:Y:S01]  /*58e0*/  ISETP.GT.AND P0, PT, R0, RZ, P1 ;  /* 0x000000ff0000720c */ /* 0x000fe20000f04270 */
[-C--:B0-----:R-:W-:Y:S02]  /*58f0*/  FMUL R3, R36, R56.reuse ;  /* 0x0000003824037220 */ /* 0x081fe40000400000 */
[----:B------:R-:W-:Y:S01]  /*5900*/  @P2 STG.E desc[UR36][R6.64+0x44], R35 ;  /* 0x0000442306002986 */ /* 0x000fe2000c101924 */
[----:B------:R-:W-:Y:S02]  /*5910*/  ISETP.GT.AND P2, PT, R22, 0x20, PT ;  /* 0x000000201600780c */ /* 0x000fe40003f44270 */
[C---:B------:R-:W-:Y:S01]  /*5920*/  ISETP.GT.AND P1, PT, R0.reuse, 0x8, P1 ;  /* 0x000000080000780c */ /* 0x040fe20000f24270 */
[----:B------:R0:W-:Y:S01]  /*5930*/  @P4 STG.E desc[UR36][R4.64+0x60], R3 ;  /* 0x0000600304004986 */ /* 0x0001e2000c101924 */
[C---:B------:R-:W-:Y:S02]  /*5940*/  ISETP.GT.AND P4, PT, R0.reuse, RZ, P2 ;  /* 0x000000ff0000720c */ /* 0x040fe40001784270 */
[----:B------:R-:W-:Y:S01]  /*5950*/  ISETP.GT.AND P2, PT, R0, 0x8, P2 ;  /* 0x000000080000780c */ /* 0x000fe20001744270 */
[----:B-1----:R-:W-:-:S02]  /*5960*/  FMUL R9, R38, R56 ;  /* 0x0000003826097220 */ /* 0x002fc40000400000 */
[----:B------:R-:W-:Y:S01]  /*5970*/  @P0 STG.E desc[UR36][R4.64+0x64], R37 ;  /* 0x0000642504000986 */ /* 0x000fe2000c101924 */
[----:B------:R-:W-:-:S03]  /*5980*/  ISETP.GT.AND P0, PT, R22, 0x21, PT ;  /* 0x000000211600780c */ /* 0x000fc60003f04270 */
[----:B------:R1:W-:Y:S01]  /*5990*/  @P3 STG.E desc[UR36][R6.64+0x60], R9 ;  /* 0x0000600906003986 */ /* 0x0003e2000c101924 */
[----:B------:R-:W-:Y:S01]  /*59a0*/  ISETP.GT.AND P3, PT, R0, RZ, P0 ;  /* 0x000000ff0000720c */ /* 0x000fe20000764270 */
[----:B0-----:R-:W-:Y:S01]  /*59b0*/  FMUL R3, R40, R56 ;  /* 0x0000003828037220 */ /* 0x001fe20000400000 */
[----:B------:R-:W-:Y:S01]  /*59c0*/  ISETP.GT.AND P0, PT, R0, 0x8, P0 ;  /* 0x000000080000780c */ /* 0x000fe20000704270 */
[----:B------:R-:W-:Y:S01]  /*59d0*/  @P1 STG.E desc[UR36][R6.64+0x64], R39 ;  /* 0x0000642706001986 */ /* 0x000fe2000c101924 */
[----:B------:R-:W-:-:S03]  /*59e0*/  ISETP.GT.AND P1, PT, R22, 0x28, PT ;  /* 0x000000281600780c */ /* 0x000fc60003f24270 */
[----:B------:R0:W-:Y:S01]  /*59f0*/  @P4 STG.E desc[UR36][R4.64+0x80], R3 ;  /* 0x0000800304004986 */ /* 0x0001e2000c101924 */
[C---:B------:R-:W-:Y:S02]  /*5a00*/  ISETP.GT.AND P4, PT, R0.reuse, RZ, P1 ;  /* 0x000000ff0000720c */ /* 0x040fe40000f84270 */
[----:B------:R-:W-:Y:S01]  /*5a10*/  ISETP.GT.AND P1, PT, R0, 0x8, P1 ;  /* 0x000000080000780c */ /* 0x000fe20000f24270 */
[----:B-1----:R-:W-:Y:S02]  /*5a20*/  FMUL R9, R42, R56 ;  /* 0x000000382a097220 */ /* 0x002fe40000400000 */
        /* <DEDUP_REMOVED lines=21> */
[----:B------:R-:W-:Y:S01]  /*5b80*/  ISETP.GT.AND P4, PT, R22, 0x38, PT ;  /* 0x000000381600780c */ /* 0x000fe20003f84270 */
[----:B-1----:R-:W-:-:S04]  /*5b90*/  FMUL R9, R50, R56 ;  /* 0x0000003832097220 */ /* 0x002fc80000400000 */
[----:B------:R-:W-:Y:S01]  /*5ba0*/  @P1 STG.E desc[UR36][R4.64+0xc4], R49 ;  /* 0x0000c43104001986 */ /* 0x000fe2000c101924 */
[C---:B------:R-:W-:Y:S02]  /*5bb0*/  ISETP.GT.AND P1, PT, R0.reuse, RZ, P4 ;  /* 0x000000ff0000720c */ /* 0x040fe40002724270 */
[C---:B------:R-:W-:Y:S01]  /*5bc0*/  ISETP.GT.AND P4, PT, R0.reuse, 0x8, P4 ;  /* 0x000000080000780c */ /* 0x040fe20002784270 */
[----:B------:R-:W-:Y:S01]  /*5bd0*/  @P0 STG.E desc[UR36][R6.64+0xc0], R9 ;  /* 0x0000c00906000986 */ /* 0x000fe2000c101924 */
[----:B------:R-:W-:Y:S01]  /*5be0*/  ISETP.GT.AND P0, PT, R0, RZ, P3 ;  /* 0x000000ff0000720c */ /* 0x000fe20001f04270 */
[----:B0-----:R-:W-:Y:S01]  /*5bf0*/  FMUL R3, R52, R56 ;  /* 0x0000003834037220 */ /* 0x001fe20000400000 */
[----:B------:R-:W-:Y:S01]  /*5c00*/  ISETP.GT.AND P3, PT, R0, 0x8, P3 ;  /* 0x000000080000780c */ /* 0x000fe20001f64270 */
[----:B------:R-:W-:Y:S06]  /*5c10*/  @P2 STG.E desc[UR36][R6.64+0xc4], R51 ;  /* 0x0000c43306002986 */ /* 0x000fec000c101924 */
[----:B------:R-:W-:Y:S04]  /*5c20*/  @P1 STG.E desc[UR36][R4.64+0xe0], R3 ;  /* 0x0000e00304001986 */ /* 0x000fe8000c101924 */
[----:B------:R0:W-:Y:S02]  /*5c30*/  @P0 STG.E desc[UR36][R4.64+0xe4], R53 ;  /* 0x0000e43504000986 */ /* 0x0001e4000c101924 */
[----:B0-----:R-:W-:-:S02]  /*5c40*/  @P4 IMAD.MOV.U32 R4, RZ, RZ, R6 ;  /* 0x000000ffff044224 */ /* 0x001fc400078e0006 */
[----:B------:R-:W-:-:S05]  /*5c50*/  @P4 IMAD.MOV.U32 R5, RZ, RZ, R7 ;  /* 0x000000ffff054224 */ /* 0x000fca00078e0007 */
[----:B------:R0:W-:Y:S04]  /*5c60*/  @P4 STG.E desc[UR36][R4.64+0xe0], R11 ;  /* 0x0000e00b04004986 */ /* 0x0001e8000c101924 */
[----:B------:R0:W-:Y:S02]  /*5c70*/  @P3 STG.E desc[UR36][R6.64+0xe4], R55 ;  /* 0x0000e43706003986 */ /* 0x0001e4000c101924 */
.L_x_105:
[----:B------:R-:W-:Y:S05]  /*5c80*/  BSYNC B0 ;  /* 0x0000000000007941 */ /* 0x000fea0003800000 */
.L_x_43:
[----:B---3--:R-:W-:Y:S01]  /*5c90*/  IMAD.U32 R3, RZ, RZ, UR54 ;  /* 0x00000036ff037e24 */ /* 0x008fe2000f8e00ff */
[----:B------:R-:W-:Y:S01]  /*5ca0*/  ULDC.64 UR4, c[0x0][0x650] ;  /* 0x0001940000047ab9 */ /* 0x000fe20000000a00 */
[----:B------:R3:W-:Y:S01]  /*5cb0*/  SYNCS.ARRIVE.TRANS64.A1T0 RZ, [R70+UR47], RZ ;  /* 0x000000ff46ff79a7 */ /* 0x0007e2000810002f */
[----:B------:R-:W-:Y:S01]  /*5cc0*/  PRMT R0, RZ, 0x7610, R0 ;  /* 0x00007610ff007816 */ /* 0x000fe20000000000 */
[----:B------:R-:W-:Y:S01]  /*5cd0*/  IMAD.MOV.U32 R22, RZ, RZ, -0x1 ;  /* 0xffffffffff167424 */ /* 0x000fe200078e00ff */
[----:B------:R-:W-:Y:S01]  /*5ce0*/  LEA R16, P0, R3, R16, 0x1 ;  /* 0x0000001003107211 */ /* 0x000fe200078008ff */
[----:B------:R-:W-:Y:S02]  /*5cf0*/  IMAD.MOV.U32 R18, RZ, RZ, -0x1 ;  /* 0xffffffffff127424 */ /* 0x000fe400078e00ff */
[----:B------:R-:W-:Y:S01]  /*5d00*/  IMAD.MOV.U32 R19, RZ, RZ, -0x1 ;  /* 0xffffffffff137424 */ /* 0x000fe200078e00ff */
[----:B------:R-:W-:Y:S02]  /*5d10*/  IADD3.X R17, R17, UR46, RZ, P0, !PT ;  /* 0x0000002e11117c10 */ /* 0x000fe400087fe4ff */
[----:B------:R-:W-:-:S04]  /*5d20*/  ISETP.GE.U32.AND P0, PT, R16, UR4, PT ;  /* 0x0000000410007c0c */ /* 0x000fc8000bf06070 */
[----:B------:R-:W-:-:S13]  /*5d30*/  ISETP.GE.U32.AND.EX P0, PT, R17, UR5, PT, P0 ;  /* 0x0000000511007c0c */ /* 0x000fda000bf06100 */
[----:B---3--:R-:W-:Y:S05]  /*5d40*/  @P0 BRA `(.L_x_106) ;  /* 0x00000004004c0947 */ /* 0x008fea0003800000 */
[----:B0---4-:R-:W0:Y:S01]  /*5d50*/  LDC.64 R10, c[0x0][0x628] ;  /* 0x00018a00ff0a7b82 */ /* 0x011e220000000a00 */
[----:B------:R-:W3:Y:S01]  /*5d60*/  S2R R12, SR_CTAID.X ;  /* 0x00000000000c7919 */ /* 0x000ee20000002500 */
[----:B-1----:R-:W-:Y:S02]  /*5d70*/  IMAD.MOV.U32 R8, RZ, RZ, R16 ;  /* 0x000000ffff087224 */ /* 0x002fe400078e0010 */
[----:B------:R-:W-:Y:S01]  /*5d80*/  IMAD.MOV.U32 R9, RZ, RZ, R17 ;  /* 0x000000ffff097224 */ /* 0x000fe200078e0011 */
[----:B------:R-:W1:Y:S03]  /*5d90*/  S2R R18, SR_CTAID.Y ;  /* 0x0000000000127919 */ /* 0x000e660000002600 */
[----:B------:R-:W4:Y:S08]  /*5da0*/  LDC R0, c[0x0][0x630] ;  /* 0x00018c00ff007b82 */ /* 0x000f300000000800 */
[----:B------:R-:W1:Y:S01]  /*5db0*/  LDC.64 R14, c[0x0][0x620] ;  /* 0x00018800ff0e7b82 */ /* 0x000e620000000a00 */
[----:B0-----:R-:W-:-:S04]  /*5dc0*/  ISETP.NE.U32.AND P0, PT, R10, RZ, PT ;  /* 0x000000ff0a00720c */ /* 0x001fc80003f05070 */
[----:B------:R-:W-:-:S13]  /*5dd0*/  ISETP.NE.AND.EX P0, PT, R11, RZ, PT, P0 ;  /* 0x000000ff0b00720c */ /* 0x000fda0003f05300 */
[----:B-1-34-:R-:W-:Y:S05]  /*5de0*/  @!P0 BRA `(.L_x_107) ;  /* 0x0000000000288947 */ /* 0x01afea0003800000 */
        /* <DEDUP_REMOVED lines=10> */
.L_x_107:
[-CC-:B------:R-:W-:Y:S01]  /*5e90*/  SHF.R.U64 R19, R8, R0.reuse, R9.reuse ;  /* 0x0000000008137219 */ /* 0x180fe20000001209 */
[----:B------:R-:W0:Y:S01]  /*5ea0*/  LDC.64 R26, c[0x0][0x640] ;  /* 0x00019000ff1a7b82 */ /* 0x000e220000000a00 */
[----:B------:R-:W-:Y:S01]  /*5eb0*/  SHF.R.U32.HI R0, RZ, R0, R9 ;  /* 0x00000000ff007219 */ /* 0x000fe20000011609 */
[----:B------:R-:W-:Y:S01]  /*5ec0*/  ULDC UR4, c[0x0][0x150] ;  /* 0x0000540000047ab9 */ /* 0x000fe20000000800 */
[----:B------:R-:W-:Y:S02]  /*5ed0*/  IADD3 R3, P0, RZ, -R19, RZ ;  /* 0x80000013ff037210 */ /* 0x000fe40007f1e0ff */
[----:B------:R-:W-:-:S03]  /*5ee0*/  I2FP.F32.U32 R7, R12 ;  /* 0x0000000c00077245 */ /* 0x000fc60000201000 */
[----:B------:R-:W1:Y:S01]  /*5ef0*/  LDC R6, c[0x0][0x618] ;  /* 0x00018600ff067b82 */ /* 0x000e620000000800 */
[----:B------:R-:W-:Y:S02]  /*5f00*/  IMAD.X R5, RZ, RZ, ~R0, P0 ;  /* 0x000000ffff057224 */ /* 0x000fe400000e0e00 */
[----:B------:R-:W-:Y:S01]  /*5f10*/  FMUL R7, R7, UR4 ;  /* 0x0000000407077c20 */ /* 0x000fe20008400000 */
[----:B------:R-:W-:Y:S01]  /*5f20*/  ULDC UR4, c[0x0][0x154] ;  /* 0x0000550000047ab9 */ /* 0x000fe20000000800 */
[-C--:B------:R-:W-:Y:S02]  /*5f30*/  IMAD R0, R5, R14.reuse, RZ ;  /* 0x0000000e05007224 */ /* 0x080fe400078e02ff */
[C---:B------:R-:W-:Y:S01]  /*5f40*/  IMAD.WIDE.U32 R4, R3.reuse, R14, R16 ;  /* 0x0000000e03047225 */ /* 0x040fe200078e0010 */
[----:B------:R-:W3:Y:S01]  /*5f50*/  LDC R11, c[0x0][0x608] ;  /* 0x00018200ff0b7b82 */ /* 0x000ee20000000800 */
[----:B------:R-:W4:Y:S02]  /*5f60*/  F2I.U32.TRUNC.NTZ R7, R7 ;  /* 0x0000000700077305 */ /* 0x000f24000020f000 */
[----:B------:R-:W-:-:S04]  /*5f70*/  IMAD R3, R3, R15, R0 ;  /* 0x0000000f03037224 */ /* 0x000fc800078e0200 */
[----:B------:R-:W-:Y:S01]  /*5f80*/  IMAD.IADD R3, R5, 0x1, R3 ;  /* 0x0000000105037824 */ /* 0x000fe200078e0203 */
[----:B------:R-:W2:Y:S01]  /*5f90*/  LDC R8, c[0x0][0x658] ;  /* 0x00019600ff087b82 */ /* 0x000ea20000000800 */
[----:B------:R-:W-:Y:S02]  /*5fa0*/  I2FP.F32.U32 R5, R18 ;  /* 0x0000001200057245 */ /* 0x000fe40000201000 */
[----:B0-----:R-:W-:-:S04]  /*5fb0*/  ISETP.NE.U32.AND P0, PT, R26, RZ, PT ;  /* 0x000000ff1a00720c */ /* 0x001fc80003f05070 */
[----:B------:R-:W-:Y:S01]  /*5fc0*/  ISETP.NE.AND.EX P0, PT, R27, RZ, PT, P0 ;  /* 0x000000ff1b00720c */ /* 0x000fe20003f05300 */
[----:B------:R-:W0:Y:S01]  /*5fd0*/  LDC R9, c[0x0][0x144] ;  /* 0x00005100ff097b82 */ /* 0x000e220000000800 */
[-C--:B-1----:R-:W-:Y:S01]  /*5fe0*/  SHF.R.U32.HI R0, RZ, R6.reuse, R3 ;  /* 0x00000006ff007219 */ /* 0x082fe20000011603 */
[----:B----4-:R-:W-:Y:S01]  /*5ff0*/  IMAD.MOV R7, RZ, RZ, -R7 ;  /* 0x000000ffff077224 */ /* 0x010fe200078e0a07 */
[----:B------:R-:W-:Y:S01]  /*6000*/  SHF.R.U64 R13, R4, R6, R3 ;  /* 0x00000006040d7219 */ /* 0x000fe20000001203 */
[----:B------:R-:W-:-:S04]  /*6010*/  FMUL R6, R5, UR4 ;  /* 0x0000000405067c20 */ /* 0x000fc80008400000 */
[----:B------:R-:W1:Y:S01]  /*6020*/  LDC R21, c[0x0][0x148] ;  /* 0x00005200ff157b82 */ /* 0x000e620000000800 */
[-CC-:B---3--:R-:W-:Y:S02]  /*6030*/  SHF.R.U64 R10, R13, R11.reuse, R0.reuse ;  /* 0x0000000b0d0a7219 */ /* 0x188fe40000001200 */
[----:B------:R-:W-:Y:S02]  /*6040*/  SHF.R.U32.HI R3, RZ, R11, R0 ;  /* 0x0000000bff037219 */ /* 0x000fe40000011600 */
[----:B------:R3:W4:Y:S03]  /*6050*/  F2I.U32.TRUNC.NTZ R0, R6 ;  /* 0x0000000600007305 */ /* 0x000726000020f000 */
[----:B------:R-:W1:Y:S01]  /*6060*/  LDC R14, c[0x0][0x648] ;  /* 0x00019200ff0e7b82 */ /* 0x000e620000000800 */
[-CC-:B--2---:R-:W-:Y:S02]  /*6070*/  SHF.R.U64 R15, R10, R8.reuse, R3.reuse ;  /* 0x000000080a0f7219 */ /* 0x184fe40000001203 */
[----:B------:R-:W-:-:S03]  /*6080*/  SHF.R.U32.HI R5, RZ, R8, R3 ;  /* 0x00000008ff057219 */ /* 0x000fc60000011603 */
[----:B------:R-:W-:Y:S02]  /*6090*/  IMAD.MOV.U32 R4, RZ, RZ, R15 ;  /* 0x000000ffff047224 */ /* 0x000fe400078e000f */
[----:B------:R-:W2:Y:S01]  /*60a0*/  LDC R20, c[0x0][0x638] ;  /* 0x00018e00ff147b82 */ /* 0x000ea20000000800 */
[----:B0-----:R-:W-:-:S07]  /*60b0*/  IMAD R25, R9, R7, R12 ;  /* 0x0000000709197224 */ /* 0x001fce00078e020c */
[----:B------:R-:W0:Y:S08]  /*60c0*/  LDC R24, c[0x0][0x610] ;  /* 0x00018400ff187b82 */ /* 0x000e300000000800 */
[----:B------:R-:W0:Y:S01]  /*60d0*/  LDC R28, c[0x0][0x600] ;  /* 0x00018000ff1c7b82 */ /* 0x000e220000000800 */
[----:B---34-:R-:W-:Y:S05]  /*60e0*/  @!P0 BRA `(.L_x_108) ;  /* 0x0000000000288947 */ /* 0x018fea0003800000 */
[----:B------:R-:W3:Y:S02]  /*60f0*/  LDC R4, c[0x0][0x64c] ;  /* 0x00019300ff047b82 */ /* 0x000ee40000000800 */
[----:B---3--:R-:W-:-:S05]  /*6100*/  IADD3 R3, P0, R15, R4, RZ ;  /* 0x000000040f037210 */ /* 0x008fca0007f1e0ff */
        /* <DEDUP_REMOVED lines=8> */
.L_x_108:
[----:B------:R-:W-:Y:S02]  /*6190*/  ISETP.NE.AND P0, PT, R2, 0x1, PT ;  /* 0x000000010200780c */ /* 0x000fe40003f05270 */
[----:B-1----:R-:W-:Y:S01]  /*61a0*/  SHF.R.U64 R3, R4, R14, R5 ;  /* 0x0000000e04037219 */ /* 0x002fe20000001205 */
[----:B------:R-:W-:Y:S01]  /*61b0*/  IMAD.MOV R5, RZ, RZ, -R0 ;  /* 0x000000ffff057224 */ /* 0x000fe200078e0a00 */
[----:B------:R-:W-:-:S03]  /*61c0*/  LOP3.LUT R0, R10, R63, RZ, 0xc0, !PT ;  /* 0x0000003f0a007212 */ /* 0x000fc600078ec0ff */
[----:B------:R-:W-:Y:S02]  /*61d0*/  IMAD.MOV R4, RZ, RZ, -R3 ;  /* 0x000000ffff047224 */ /* 0x000fe400078e0a03 */
[----:B------:R-:W-:Y:S01]  /*61e0*/  IMAD R22, R67, R3, R0 ;  /* 0x0000000343167224 */ /* 0x000fe200078e0200 */
[----:B------:R-:W-:Y:S01]  /*61f0*/  LOP3.LUT R3, R13, R64, RZ, 0xc0, !PT ;  /* 0x000000400d037212 */ /* 0x000fe200078ec0ff */
[----:B--2---:R-:W-:Y:S02]  /*6200*/  IMAD R0, R4, R20, R15 ;  /* 0x0000001404007224 */ /* 0x004fe400078e020f */
[----:B------:R-:W-:Y:S02]  /*6210*/  @P0 IMAD R25, R21, R5, R18 ;  /* 0x0000000515190224 */ /* 0x000fe400078e0212 */
[----:B0-----:R-:W-:Y:S02]  /*6220*/  IMAD R3, R0, R28, R3 ;  /* 0x0000001c00037224 */ /* 0x001fe400078e0203 */
[----:B------:R-:W-:-:S02]  /*6230*/  IMAD R22, R22, R24, R25 ;  /* 0x0000001816167224 */ /* 0x000fc400078e0219 */
[----:B------:R-:W-:-:S03]  /*6240*/  IMAD.MOV.U32 R4, RZ, RZ, 0x1 ;  /* 0x00000001ff047424 */ /* 0x000fc600078e00ff */
[----:B------:R-:W-:Y:S02]  /*6250*/  SEL R18, R3, R22, !P0 ;  /* 0x0000001603127207 */ /* 0x000fe40004000000 */
[----:B------:R-:W-:Y:S02]  /*6260*/  PRMT R0, R4, 0x7610, R0 ;  /* 0x0000761004007816 */ /* 0x000fe40000000000 */
[----:B------:R-:W-:-:S07]  /*6270*/  SEL R22, R22, R3, !P0 ;  /* 0x0000000316167207 */ /* 0x000fce0004000000 */
.L_x_106:
[----:B------:R-:W-:Y:S01]  /*6280*/  LOP3.LUT P0, RZ, R0, 0xff, RZ, 0xc0, !PT ;  /* 0x000000ff00ff7812 */ /* 0x000fe2000780c0ff */
[----:B------:R-:W-:Y:S01]  /*6290*/  UIMAD.WIDE.U32 UR4, UR40, -0x55555555, URZ ;  /* 0xaaaaaaab280478a5 */ /* 0x000fe2000f8e003f */
[----:B------:R-:W-:-:S03]  /*62a0*/  LOP3.LUT R76, R76, 0x1, RZ, 0x3c, !PT ;  /* 0x000000014c4c7812 */ /* 0x000fc600078e3cff */
[----:B------:R-:W-:-:S04]  /*62b0*/  USHF.R.U32.HI UR4, URZ, 0x1, UR5 ;  /* 0x000000013f047899 */ /* 0x000fc80008011605 */
[----:B------:R-:W-:-:S04]  /*62c0*/  UIMAD UR40, UR4, -0x3, UR40 ;  /* 0xfffffffd042878a4 */ /* 0x000fc8000f8e0228 */
[----:B------:R-:W-:Y:S08]  /*62d0*/  @P0 BRA `(.L_x_109) ;  /* 0xffffffb000b80947 */ /* 0x000ff0000383ffff */
[----:B------:R-:W-:Y:S05]  /*62e0*/  EXIT ;  /* 0x000000000000794d */ /* 0x000fea0003800000 */
.L_x_13:
[----:B------:R-:W-:-:S08]  /*62f0*/  ISETP.NE.AND P0, PT, RZ, UR4, PT ;  /* 0x00000004ff007c0c */ /* 0x000fd0000bf05270 */
[----:B------:R-:W0:-:S00]  /*6300*/  USETMAXREG.DEALLOC.CTAPOOL 0x28 ;  /* 0x00000028000079c8 */ /* 0x000e0000080e0500 */
[----:B------:R-:W-:Y:S05]  /*6310*/  @P0 EXIT ;  /* 0x000000000000094d */ /* 0x000fea0003800000 */
[----:B0-----:R-:W-:Y:S01]  /*6320*/  LOP3.LUT P0, RZ, R3, 0xff, RZ, 0xc0, !PT ;  /* 0x000000ff03ff7812 */ /* 0x001fe2000780c0ff */
[----:B------:R-:W-:Y:S02]  /*6330*/  IMAD.MOV.U32 R25, RZ, RZ, 0x1 ;  /* 0x00000001ff197424 */ /* 0x000fe400078e00ff */
[----:B------:R-:W-:-:S10]  /*6340*/  IMAD.MOV.U32 R26, RZ, RZ, RZ ;  /* 0x000000ffff1a7224 */ /* 0x000fd400078e00ff */
[----:B------:R-:W-:Y:S05]  /*6350*/  @!P0 BRA `(.L_x_110) ;  /* 0x0000001000dc8947 */ /* 0x000fea0003800000 */
[----:B------:R-:W-:Y:S01]  /*6360*/  ISETP.NE.AND P1, PT, R24, RZ, PT ;  /* 0x000000ff1800720c */ /* 0x000fe20003f25270 */
[----:B------:R-:W-:Y:S01]  /*6370*/  ULDC UR4, c[0x0][0x600] ;  /* 0x0001800000047ab9 */ /* 0x000fe20000000800 */
[----:B------:R-:W-:Y:S01]  /*6380*/  LOP3.LUT P0, RZ, R0, 0x1f, RZ, 0xc0, !PT ;  /* 0x0000001f00ff7812 */ /* 0x000fe2000780c0ff */
[----:B------:R-:W-:Y:S01]  /*6390*/  UIADD3 UR4, UR4, -0x1, URZ ;  /* 0xffffffff04047890 */ /* 0x000fe2000fffe03f */
[----:B------:R-:W-:Y:S01]  /*63a0*/  LOP3.LUT R28, R28, 0xfffffffe, RZ, 0xc0, !PT ;  /* 0xfffffffe1c1c7812 */ /* 0x000fe200078ec0ff */
[----:B------:R-:W-:Y:S01]  /*63b0*/  ULDC UR45, c[0x0][0x658] ;  /* 0x00019600002d7ab9 */ /* 0x000fe20000000800 */
[----:B------:R-:W-:Y:S01]  /*63c0*/  ISETP.NE.OR P0, PT, R24, RZ, !P0 ;  /* 0x000000ff1800720c */ /* 0x000fe20004705670 */
[----:B------:R-:W-:Y:S01]  /*63d0*/  UMOV UR5, 0xffffffff ;  /* 0xffffffff00057882 */ /* 0x000fe20000000000 */
[----:B------:R-:W-:Y:S01]  /*63e0*/  BSSY B7, `(.L_x_110) ;  /* 0x000012e000077945 */ /* 0x000fe20003800000 */
[----:B------:R-:W-:Y:S01]  /*63f0*/  USHF.L.U32 UR5, UR5, UR45, URZ ;  /* 0x0000002d05057299 */ /* 0x000fe2000800063f */
[----:B------:R-:W-:Y:S01]  /*6400*/  IMAD.U32 R27, RZ, RZ, UR4 ;  /* 0x00000004ff1b7e24 */ /* 0x000fe2000f8e00ff */
[----:B------:R-:W-:Y:S01]  /*6410*/  UMOV UR6, 0x1 ;  /* 0x0000000100067882 */ /* 0x000fe20000000000 */
[----:B------:R-:W-:Y:S01]  /*6420*/  IMAD.MOV.U32 R29, RZ, RZ, 0x1 ;  /* 0x00000001ff1d7424 */ /* 0x000fe200078e00ff */
[----:B------:R-:W-:Y:S01]  /*6430*/  @P1 LOP3.LUT R28, R28, 0x1, RZ, 0xfc, !PT ;  /* 0x000000011c1c1812 */ /* 0x000fe200078efcff */
[----:B------:R-:W-:Y:S01]  /*6440*/  IMAD.MOV.U32 R25, RZ, RZ, 0x1 ;  /* 0x00000001ff197424 */ /* 0x000fe200078e00ff */
[----:B------:R-:W-:Y:S01]  /*6450*/  UIADD3 UR61, UR39, 0x1, URZ ;  /* 0x00000001273d7890 */ /* 0x000fe2000fffe03f */
[----:B------:R-:W-:Y:S01]  /*6460*/  IMAD.MOV.U32 R26, RZ, RZ, RZ ;  /* 0x000000ffff1a7224 */ /* 0x000fe200078e00ff */
[----:B------:R-:W-:Y:S01]  /*6470*/  LOP3.LUT R28, R28, 0xfffffffb, RZ, 0xc0, !PT ;  /* 0xfffffffb1c1c7812 */ /* 0x000fe200078ec0ff */
[----:B------:R-:W-:-:S02]  /*6480*/  ULOP3.LUT UR37, UR38, 0x2, URZ, 0xfc, !UPT ;  /* 0x0000000226257892 */ /* 0x000fc4000f8efc3f */
[----:B------:R-:W-:Y:S01]  /*6490*/  USHF.L.U32 UR45, UR6, UR45, URZ ;  /* 0x0000002d062d7299 */ /* 0x000fe2000800063f */
[----:B------:R-:W-:Y:S01]  /*64a0*/  @P0 LOP3.LUT R28, R28, 0x4, RZ, 0xfc, !PT ;  /* 0x000000041c1c0812 */ /* 0x000fe200078efcff */
[----:B------:R-:W-:Y:S01]  /*64b0*/  ULOP3.LUT UR53, URZ, UR5, URZ, 0x33, !UPT ;  /* 0x000000053f357292 */ /* 0x000fe2000f8e333f */
[----:B------:R-:W-:-:S11]  /*64c0*/  ULDC.64 UR46, c[0x0][0x198] ;  /* 0x00006600002e7ab9 */ /* 0x000fd60000000a00 */
.L_x_124:
[----:B------:R-:W-:-:S03]  /*64d0*/  UMOV UR4, 0xffffffff ;  /* 0xffffffff00047882 */ /* 0x000fc60000000000 */
[----:B------:R-:W-:Y:S05]  /*64e0*/  BRA.DIV UR4, `(.L_x_111) ;  /* 0x0000001604987947 */ /* 0x000fea000b800000 */
[----:B------:R-:W-:-:S13]  /*64f0*/  ELECT P6, URZ, PT ;  /* 0x00000000003f782f */ /* 0x000fda00038c0000 */
.L_x_138:
[----:B------:R-:W-:Y:S04]  /*6500*/  BSSY B6, `(.L_x_112) ;  /* 0x00000a7000067945 */ /* 0x000fe80003800000 */
[----:B------:R-:W-:Y:S05]  /*6510*/  @!P6 BRA `(.L_x_113) ;  /* 0x000000080094e947 */ /* 0x000fea0003800000 */
[----:B------:R-:W0:Y:S01]  /*6520*/  S2R R3, SR_CgaCtaId ;  /* 0x0000000000037919 */ /* 0x000e220000008800 */
[----:B------:R-:W-:-:S04]  /*6530*/  MOV R30, 0x400 ;  /* 0x00000400001e7802 */ /* 0x000fc80000000f00 */
[----:B0-----:R-:W-:-:S05]  /*6540*/  LEA R30, R3, R30, 0x18 ;  /* 0x0000001e031e7211 */ /* 0x001fca00078ec0ff */
[----:B------:R-:W-:-:S05]  /*6550*/  VIADD R0, R30, 0x800 ;  /* 0x000008001e007836 */ /* 0x000fca0000000000 */
[----:B------:R-:W-:-:S13]  /*6560*/  LOP3.LUT P0, RZ, R0, 0x9f, RZ, 0xc0, !PT ;  /* 0x0000009f00ff7812 */ /* 0x000fda000780c0ff */
[----:B------:R-:W-:Y:S05]  /*6570*/  @!P0 BRA `(.L_x_114) ;  /* 0x0000000000408947 */ /* 0x000fea0003800000 */
[----:B------:R-:W-:Y:S01]  /*6580*/  MOV R14, 0x0 ;  /* 0x00000000000e7802 */ /* 0x000fe20000000f00 */
[----:B------:R-:W-:Y:S01]  /*6590*/  ULDC.64 UR4, c[0x4][0x70] ;  /* 0x01001c0000047ab9 */ /* 0x000fe20000000a00 */
[----:B------:R-:W-:Y:S01]  /*65a0*/  ULDC.64 UR6, c[0x4][0x8] ;  /* 0x0100020000067ab9 */ /* 0x000fe20000000a00 */
[----:B------:R-:W-:Y:S02]  /*65b0*/  IMAD.U32 R4, RZ, RZ, UR4 ;  /* 0x00000004ff047e24 */ /* 0x000fe4000f8e00ff */
[----:B------:R-:W-:Y:S01]  /*65c0*/  IMAD.U32 R5, RZ, RZ, UR5 ;  /* 0x00000005ff057e24 */ /* 0x000fe2000f8e00ff */
[----:B------:R-:W0:Y:S01]  /*65d0*/  LDC.64 R14, c[0x4][R14] ;  /* 0x010000000e0e7b82 */ /* 0x000e220000000a00 */
[----:B------:R-:W-:Y:S01]  /*65e0*/  ULDC.64 UR4, c[0x4][0x78] ;  /* 0x01001e0000047ab9 */ /* 0x000fe20000000a00 */
[----:B------:R-:W-:Y:S02]  /*65f0*/  IMAD.U32 R10, RZ, RZ, UR6 ;  /* 0x00000006ff0a7e24 */ /* 0x000fe4000f8e00ff */
[----:B------:R-:W-:-:S02]  /*6600*/  IMAD.U32 R6, RZ, RZ, UR4 ;  /* 0x00000004ff067e24 */ /* 0x000fc4000f8e00ff */
[----:B------:R-:W-:Y:S02]  /*6610*/  IMAD.U32 R7, RZ, RZ, UR5 ;  /* 0x00000005ff077e24 */ /* 0x000fe4000f8e00ff */
[----:B------:R-:W-:Y:S02]  /*6620*/  IMAD.U32 R11, RZ, RZ, UR7 ;  /* 0x00000007ff0b7e24 */ /* 0x000fe4000f8e00ff */
[----:B------:R-:W-:Y:S02]  /*6630*/  IMAD.MOV.U32 R8, RZ, RZ, 0x70 ;  /* 0x00000070ff087424 */ /* 0x000fe400078e00ff */
[----:B------:R-:W-:Y:S02]  /*6640*/  IMAD.MOV.U32 R12, RZ, RZ, 0x1 ;  /* 0x00000001ff0c7424 */ /* 0x000fe400078e00ff */
[----:B------:R-:W-:-:S07]  /*6650*/  IMAD.MOV.U32 R13, RZ, RZ, RZ ;  /* 0x000000ffff0d7224 */ /* 0x000fce00078e00ff */
[----:B------:R-:W-:-:S07]  /*6660*/  LEPC R20, `(.L_x_114) ;  /* 0x000000001014794e */ /* 0x000fce0000000000 */
[----:B0----5:R-:W-:Y:S05]  /*6670*/  CALL.ABS.NOINC R14 ;  /* 0x000000000e007343 */ /* 0x021fea0003c00000 */
.L_x_114:
        /* <DEDUP_REMOVED lines=19> */
.L_x_115:
[----:B------:R-:W0:Y:S02]  /*67b0*/  LDC R0, c[0x0][0x28c] ;  /* 0x0000a300ff007b82 */ /* 0x000e240000000800 */
[----:B0-----:R-:W-:-:S13]  /*67c0*/  ISETP.GE.AND P0, PT, R0, 0x1, PT ;  /* 0x000000010000780c */ /* 0x001fda0003f06270 */
[----:B------:R-:W-:Y:S05]  /*67d0*/  @!P0 BRA `(.L_x_113) ;  /* 0x0000000400e48947 */ /* 0x000fea0003800000 */
[----:B------:R-:W-:Y:S02]  /*67e0*/  IMAD.SHL.U32 R22, R22, 0x40, RZ ;  /* 0x0000004016167824 */ /* 0x000fe400078e00ff */
[----:B------:R-:W-:Y:S02]  /*67f0*/  IMAD.SHL.U32 R18, R18, 0x40, RZ ;  /* 0x0000004012127824 */ /* 0x000fe400078e00ff */
[----:B------:R-:W-:Y:S02]  /*6800*/  IMAD.MOV.U32 R8, RZ, RZ, RZ ;  /* 0x000000ffff087224 */ /* 0x000fe400078e00ff */
[----:B------:R-:W-:Y:S02]  /*6810*/  IMAD.U32 R6, RZ, RZ, UR61 ;  /* 0x0000003dff067e24 */ /* 0x000fe4000f8e00ff */
[----:B------:R-:W-:Y:S02]  /*6820*/  IMAD.MOV.U32 R0, RZ, RZ, R25 ;  /* 0x000000ffff007224 */ /* 0x000fe400078e0019 */
[----:B------:R-:W-:-:S02]  /*6830*/  IMAD.MOV.U32 R3, RZ, RZ, R26 ;  /* 0x000000ffff037224 */ /* 0x000fc400078e001a */
[C---:B------:R-:W-:Y:S02]  /*6840*/  VIADD R10, R22.reuse, 0x8 ;  /* 0x00000008160a7836 */ /* 0x040fe40000000000 */
[C---:B------:R-:W-:Y:S02]  /*6850*/  VIADD R11, R22.reuse, 0x10 ;  /* 0x00000010160b7836 */ /* 0x040fe40000000000 */
[C---:B------:R-:W-:Y:S02]  /*6860*/  VIADD R12, R22.reuse, 0x18 ;  /* 0x00000018160c7836 */ /* 0x040fe40000000000 */
[C---:B------:R-:W-:Y:S02]  /*6870*/  VIADD R13, R22.reuse, 0x20 ;  /* 0x00000020160d7836 */ /* 0x040fe40000000000 */
[C---:B------:R-:W-:Y:S02]  /*6880*/  VIADD R14, R22.reuse, 0x28 ;  /* 0x00000028160e7836 */ /* 0x040fe40000000000 */
[----:B------:R-:W-:-:S02]  /*6890*/  VIADD R15, R22, 0x30 ;  /* 0x00000030160f7836 */ /* 0x000fc40000000000 */
[----:B------:R-:W-:-:S07]  /*68a0*/  VIADD R9, R22, 0x38 ;  /* 0x0000003816097836 */ /* 0x000fce0000000000 */
.L_x_119:
[----:B------:R-:W-:Y:S01]  /*68b0*/  IMAD R7, R3, 0x8, R30 ;  /* 0x0000000803077824 */ /* 0x000fe200078e021e */
[----:B------:R-:W-:Y:S02]  /*68c0*/  SHF.L.U32 R4, R0, 0x1f, RZ ;  /* 0x0000001f00047819 */ /* 0x000fe400000006ff */
[----:B------:R-:W-:Y:S02]  /*68d0*/  ISETP.NE.AND P1, PT, R24, RZ, PT ;  /* 0x000000ff1800720c */ /* 0x000fe40003f25270 */
[----:B------:R-:W0:Y:S11]  /*68e0*/  SYNCS.PHASECHK.TRANS64.TRYWAIT P0, [R7+URZ+0x18], R4 ;  /* 0x00001804070075a7 */ /* 0x000e36000800017f */
[----:B------:R-:W1:Y:S01]  /*68f0*/  @!P1 LDC R5, c[0x0][0x500] ;  /* 0x00014000ff059b82 */ /* 0x000e620000000800 */
[----:B0-----:R-:W-:Y:S05]  /*6900*/  @!P0 BRA `(.L_x_116) ;  /* 0x0000001000b08947 */ /* 0x001fea0003800000 */
.L_x_139:
[----:B------:R-:W-:Y:S01]  /*6910*/  ISETP.NE.AND P0, PT, R24, RZ, PT ;  /* 0x000000ff1800720c */ /* 0x000fe20003f05270 */
[----:B------:R-:W-:-:S04]  /*6920*/  UPRMT UR4, UR37, 0x9910, URZ ;  /* 0x0000991025047896 */ /* 0x000fc8000800003f */
[----:B------:R-:W-:-:S08]  /*6930*/  UISETP.NE.AND UP0, UPT, UR4, 0x2, UPT ;  /* 0x000000020400788c */ /* 0x000fd0000bf05270 */
[----:B-1----:R1:W-:Y:S01]  /*6940*/  @!P0 SYNCS.ARRIVE.TRANS64 RZ, [R7+URZ], R5 ;  /* 0x0000000507ff89a7 */ /* 0x0023e2000800003f */
[----:B------:R-:W-:-:S13]  /*6950*/  PLOP3.LUT P0, PT, PT, PT, UP0, 0x80, 0x0 ;  /* 0x000000000000781c */ /* 0x000fda0003f0f008 */
[----:B-1----:R-:W-:Y:S05]  /*6960*/  @P0 BRA `(.L_x_117) ;  /* 0x0000000000040947 */ /* 0x002fea0003800000 */
[----:B------:R-:W-:Y:S01]  /*6970*/  BPT.TRAP 0x1 ;  /* 0x000000040000795c */ /* 0x000fe20000300000 */
.L_x_117:
[----:B------:R-:W-:-:S13]  /*6980*/  LOP3.LUT P0, RZ, R28, 0x4, RZ, 0xc0, !PT ;  /* 0x000000041cff7812 */ /* 0x000fda000780c0ff */
[----:B------:R-:W-:Y:S05]  /*6990*/  @P0 BRA `(.L_x_118) ;  /* 0x0000000000040947 */ /* 0x000fea0003800000 */
[----:B------:R-:W-:Y:S01]  /*69a0*/  BPT.TRAP 0x1 ;  /* 0x000000040000795c */ /* 0x000fe20000300000 */
.L_x_118:
[----:B0-----:R-:W-:Y:S01]  /*69b0*/  IMAD R4, R3, 0x8000, R30 ;  /* 0x0000800003047824 */ /* 0x001fe200078e021e */
[----:B------:R-:W-:Y:S01]  /*69c0*/  R2UR UR17, R7 ;  /* 0x00000000071172ca */ /* 0x000fe200000e0000 */
[----:B------:R-:W-:Y:S01]  /*69d0*/  UIADD3 UR4, UP0, UR46, 0xf0, URZ ;  /* 0x000000f02e047890 */ /* 0x000fe2000ff1e03f */
[----:B------:R-:W-:Y:S01]  /*69e0*/  R2UR UR19, R8 ;  /* 0x00000000081372ca */ /* 0x000fe200000e0000 */
[----:B------:R-:W-:Y:S01]  /*69f0*/  UMOV UR14, 0x0 ;  /* 0x00000000000e7882 */ /* 0x000fe20000000000 */
[----:B------:R-:W-:Y:S01]  /*6a00*/  R2UR UR13, R4 ;  /* 0x00000000040d72ca */ /* 0x000fe200000e0000 */
[----:B------:R-:W-:Y:S01]  /*6a10*/  UIADD3.X UR5, URZ, UR47, URZ, UP0, !UPT ;  /* 0x0000002f3f057290 */ /* 0x000fe200087fe43f */
[----:B------:R-:W-:Y:S01]  /*6a20*/  R2UR UR20, R19 ;  /* 0x00000000131472ca */ /* 0x000fe200000e0000 */
[----:B------:R-:W-:Y:S01]  /*6a30*/  UMOV UR15, 0x10000000 ;  /* 0x10000000000f7882 */ /* 0x000fe20000000000 */
[----:B------:R-:W-:Y:S01]  /*6a40*/  R2UR UR18, R22 ;  /* 0x00000000161272ca */ /* 0x000fe200000e0000 */
[----:B------:R-:W-:Y:S01]  /*6a50*/  VIADD R6, R6, 0xffffffff ;  /* 0xffffffff06067836 */ /* 0x000fe20000000000 */
[----:B------:R-:W-:Y:S01]  /*6a60*/  R2UR UR10, R10 ;  /* 0x000000000a0a72ca */ /* 0x000fe200000e0000 */
[----:B------:R-:W-:Y:S01]  /*6a70*/  UIADD3 UR6, UP0, UR46, 0x1f0, URZ ;  /* 0x000001f02e067890 */ /* 0x000fe2000ff1e03f */
[----:B------:R-:W-:Y:S01]  /*6a80*/  R2UR UR35, R18 ;  /* 0x00000000122372ca */ /* 0x000fe200000e0000 */
[----:B------:R-:W-:Y:S01]  /*6a90*/  UMOV UR9, UR17 ;  /* 0x0000001100097c82 */ /* 0x000fe20008000000 */
[----:B------:R-:W-:Y:S01]  /*6aa0*/  R2UR UR21, R11 ;  /* 0x000000000b1572ca */ /* 0x000fe200000e0000 */
[----:B------:R-:W-:Y:S01]  /*6ab0*/  UMOV UR11, UR19 ;  /* 0x00000013000b7c82 */ /* 0x000fe20008000000 */
[----:B------:R-:W-:Y:S01]  /*6ac0*/  R2UR UR58, R12 ;  /* 0x000000000c3a72ca */ /* 0x000fe200000e0000 */
[----:B------:R-:W-:Y:S01]  /*6ad0*/  UIADD3 UR16, UR13, 0x800, URZ ;  /* 0x000008000d107890 */ /* 0x000fe2000fffe03f */
[----:B------:R-:W-:Y:S01]  /*6ae0*/  R2UR UR50, R13 ;  /* 0x000000000d3272ca */ /* 0x000fe200000e0000 */
[----:B------:R-:W-:Y:S01]  /*6af0*/  UIADD3 UR8, UR13, 0x1800, URZ ;  /* 0x000018000d087890 */ /* 0x000fe2000fffe03f */
[----:B------:R-:W-:Y:S01]  /*6b00*/  R2UR UR42, R9 ;  /* 0x00000000092a72ca */ /* 0x000fe200000e0000 */
[----:B------:R-:W-:Y:S01]  /*6b10*/  UMOV UR12, UR20 ;  /* 0x00000014000c7c82 */ /* 0x000fe20008000000 */
[----:B------:R-:W-:Y:S01]  /*6b20*/  UIADD3 UR32, UR13, 0x2800, URZ ;  /* 0x000028000d207890 */ /* 0x000fe2000fffe03f */
[----:B------:R-:W-:Y:S01]  /*6b30*/  ISETP.GT.AND P1, PT, R6, 0x1, PT ;  /* 0x000000010600780c */ /* 0x000fe20003f24270 */
[----:B------:R-:W-:Y:S01]  /*6b40*/  UMOV UR33, UR17 ;  /* 0x0000001100217c82 */ /* 0x000fe20008000000 */
[----:B------:R-:W-:Y:S01]  /*6b50*/  UMOV UR34, UR19 ;  /* 0x0000001300227c82 */ /* 0x000fe20008000000 */
[----:B------:R0:W-:Y:S01]  /*6b60*/  UTMALDG.3D [UR16], [UR4], desc[UR14] ;  /* 0x00000e10040075b4 */ /* 0x0001e20008011000 */
[----:B------:R-:W-:Y:S01]  /*6b70*/  UMOV UR36, UR20 ;  /* 0x0000001400247c82 */ /* 0x000fe20008000000 */
[----:B------:R-:W-:Y:S01]  /*6b80*/  UIADD3 UR56, UR13, 0x3800, URZ ;  /* 0x000038000d387890 */ /* 0x000fe2000fffe03f */
[----:B------:R-:W-:Y:S01]  /*6b90*/  MOV R20, UR36 ;  /* 0x0000002400147c02 */ /* 0x000fe20008000f00 */
[----:B------:R-:W-:Y:S01]  /*6ba0*/  UIADD3 UR48, UR13, 0x4800, URZ ;  /* 0x000048000d307890 */ /* 0x000fe2000fffe03f */
[----:B------:R-:W-:Y:S01]  /*6bb0*/  MOV R21, UR35 ;  /* 0x0000002300157c02 */ /* 0x000fe20008000f00 */
[----:B------:R-:W-:Y:S01]  /*6bc0*/  UMOV UR27, UR35 ;  /* 0x00000023001b7c82 */ /* 0x000fe20008000000 */
[----:B------:R-:W-:Y:S01]  /*6bd0*/  MOV R31, UR34 ;  /* 0x00000022001f7c02 */ /* 0x000fe20008000f00 */
[----:B------:R1:W-:Y:S01]  /*6be0*/  UTMALDG.3D [UR8], [UR4], desc[UR14] ;  /* 0x00000e08040075b4 */ /* 0x0003e20008011000 */
[----:B------:R-:W-:Y:S01]  /*6bf0*/  MOV R32, UR33 ;  /* 0x0000002100207c02 */ /* 0x000fe20008000f00 */
[----:B------:R-:W-:Y:S01]  /*6c00*/  UMOV UR34, UR21 ;  /* 0x0000001500227c82 */ /* 0x000fe20008000000 */
[----:B------:R-:W-:Y:S01]  /*6c10*/  UMOV UR35, UR19 ;  /* 0x0000001300237c82 */ /* 0x000fe20008000000 */
[----:B------:R-:W-:Y:S01]  /*6c20*/  UMOV UR57, UR17 ;  /* 0x0000001100397c82 */ /* 0x000fe20008000000 */
[----:B------:R-:W-:Y:S01]  /*6c30*/  UMOV UR59, UR19 ;  /* 0x00000013003b7c82 */ /* 0x000fe20008000000 */
[----:B------:R-:W-:Y:S01]  /*6c40*/  UMOV UR60, UR20 ;  /* 0x00000014003c7c82 */ /* 0x000fe20008000000 */
[----:B------:R-:W-:Y:S01]  /*6c50*/  UMOV UR49, UR17 ;  /* 0x0000001100317c82 */ /* 0x000fe20008000000 */
[----:B------:R2:W-:Y:S01]  /*6c60*/  UTMALDG.3D [UR32], [UR4], desc[UR14] ;  /* 0x00000e20040075b4 */ /* 0x0005e20008011000 */
[----:B------:R-:W-:Y:S01]  /*6c70*/  UMOV UR51, UR19 ;  /* 0x0000001300337c82 */ /* 0x000fe20008000000 */
[----:B------:R-:W-:Y:S01]  /*6c80*/  UMOV UR52, UR20 ;  /* 0x0000001400347c82 */ /* 0x000fe20008000000 */
[----:B------:R-:W-:Y:S01]  /*6c90*/  UIADD3 UR40, UR13, 0x7800, URZ ;  /* 0x000078000d287890 */ /* 0x000fe2000fffe03f */
[----:B------:R-:W-:Y:S01]  /*6ca0*/  VIADD R3, R3, 0x1 ;  /* 0x0000000103037836 */ /* 0x000fe20000000000 */
[----:B------:R-:W-:Y:S01]  /*6cb0*/  UIADD3.X UR7, URZ, UR47, URZ, UP0, !UPT ;  /* 0x0000002f3f077290 */ /* 0x000fe200087fe43f */
[----:B------:R-:W-:Y:S01]  /*6cc0*/  MOV R5, UR38 ;  /* 0x0000002600057c02 */ /* 0x000fe20008000f00 */
[----:B------:R-:W-:Y:S01]  /*6cd0*/  UIADD3 UR26, UR19, 0x20, URZ ;  /* 0x00000020131a7890 */ /* 0x000fe2000fffe03f */
[----:B0-----:R-:W-:Y:S01]  /*6ce0*/  R2UR UR18, R14 ;  /* 0x000000000e1272ca */ /* 0x001fe200000e0000 */
[----:B------:R-:W-:Y:S01]  /*6cf0*/  UIADD3 UR16, UR13, 0x5800, URZ ;  /* 0x000058000d107890 */ /* 0x000fe2000fffe03f */
[----:B------:R-:W-:Y:S01]  /*6d00*/  UTMALDG.3D [UR56], [UR4], desc[UR14] ;  /* 0x00000e38040075b4 */ /* 0x000fe20008011000 */
[----:B------:R-:W-:Y:S01]  /*6d10*/  UIADD3 UR24, UR13, 0x1a800, URZ ;  /* 0x0001a8000d187890 */ /* 0x000fe2000fffe03f */
[----:B------:R-:W-:Y:S01]  /*6d20*/  ISETP.NE.AND P0, PT, R3, 0x3, PT ;  /* 0x000000030300780c */ /* 0x000fe20003f05270 */
[----:B------:R-:W-:Y:S01]  /*6d30*/  UMOV UR41, UR17 ;  /* 0x0000001100297c82 */ /* 0x000fe20008000000 */
[----:B------:R-:W-:Y:S01]  /*6d40*/  UMOV UR43, UR19 ;  /* 0x00000013002b7c82 */ /* 0x000fe20008000000 */
[----:B------:R-:W-:Y:S01]  /*6d50*/  UMOV UR44, UR20 ;  /* 0x00000014002c7c82 */ /* 0x000fe20008000000 */
[----:B-1----:R-:W-:Y:S01]  /*6d60*/  R2UR UR10, R15 ;  /* 0x000000000f0a72ca */ /* 0x002fe200000e0000 */
[----:B------:R-:W-:Y:S01]  /*6d70*/  UIADD3 UR8, UR13, 0x6800, URZ ;  /* 0x000068000d087890 */ /* 0x000fe2000fffe03f */
[----:B------:R-:W-:Y:S01]  /*6d80*/  UTMALDG.3D [UR48], [UR4], desc[UR14] ;  /* 0x00000e30040075b4 */ /* 0x000fe20008011000 */
[----:B------:R-:W-:Y:S01]  /*6d90*/  UMOV UR25, UR17 ;  /* 0x0000001100197c82 */ /* 0x000fe20008000000 */
[----:B------:R-:W-:Y:S01]  /*6da0*/  MOV R4, UR39 ;  /* 0x0000002700047c02 */ /* 0x000fe20008000f00 */
[----:B------:R-:W-:Y:S01]  /*6db0*/  UMOV UR28, UR20 ;  /* 0x00000014001c7c82 */ /* 0x000fe20008000000 */
[----:B------:R-:W-:Y:S01]  /*6dc0*/  MOV R7, UR37 ;  /* 0x0000002500077c02 */ /* 0x000fe20008000f00 */
[----:B------:R-:W-:Y:S01]  /*6dd0*/  VIADD R8, R8, 0x80 ;  /* 0x0000008008087836 */ /* 0x000fe20000000000 */
[----:B--2---:R-:W-:Y:S01]  /*6de0*/  R2UR UR36, R20 ;  /* 0x00000000142472ca */ /* 0x004fe200000e0000 */
[----:B------:R-:W-:Y:S01]  /*6df0*/  UIADD3 UR32, UR13, 0x18800, URZ ;  /* 0x000188000d207890 */ /* 0x000fe2000fffe03f */
[----:B------:R-:W-:Y:S01]  /*6e00*/  R2UR UR35, R21 ;  /* 0x00000000152372ca */ /* 0x000fe200000e0000 */
[----:B------:R0:W-:Y:S01]  /*6e10*/  UTMALDG.3D [UR16], [UR4], desc[UR14] ;  /* 0x00000e10040075b4 */ /* 0x0001e20008011000 */
[----:B------:R-:W-:-:S02]  /*6e20*/  R2UR UR34, R31 ;  /* 0x000000001f2272ca */ /* 0x000fc400000e0000 */
[----:B------:R-:W-:Y:S02]  /*6e30*/  R2UR UR33, R32 ;  /* 0x00000000202172ca */ /* 0x000fe400000e0000 */
[----:B------:R-:W-:Y:S02]  /*6e40*/  R2UR UR38, R5 ;  /* 0x00000000052672ca */ /* 0x000fe400000e0000 */
[----:B------:R-:W-:Y:S01]  /*6e50*/  SEL R5, RZ, 0x1, P0 ;  /* 0x00000001ff057807 */ /* 0x000fe20000000000 */
[----:B------:R1:W-:Y:S01]  /*6e60*/  UTMALDG.3D [UR8], [UR4], desc[UR14] ;  /* 0x00000e08040075b4 */ /* 0x0003e20008011000 */
[----:B------:R-:W-:Y:S02]  /*6e70*/  R2UR UR39, R4 ;  /* 0x00000000042772ca */ /* 0x000fe400000e0000 */
[----:B------:R-:W-:Y:S02]  /*6e80*/  R2UR UR37, R7 ;  /* 0x00000000072572ca */ /* 0x000fe400000e0000 */
[----:B------:R-:W-:-:S02]  /*6e90*/  LOP3.LUT R0, R0, R5, RZ, 0x3c, !PT ;  /* 0x0000000500007212 */ /* 0x000fc400078e3cff */
[----:B------:R-:W-:Y:S01]  /*6ea0*/  SEL R3, R3, RZ, P0 ;  /* 0x000000ff03037207 */ /* 0x000fe20000000000 */
[----:B------:R2:W-:Y:S01]  /*6eb0*/  UTMALDG.3D [UR40], [UR4], desc[UR14] ;  /* 0x00000e28040075b4 */ /* 0x0005e20008011000 */
[----:B0-----:R-:W-:Y:S01]  /*6ec0*/  UIADD3 UR18, UR19, 0x40, URZ ;  /* 0x0000004013127890 */ /* 0x001fe2000fffe03f */
[----:B------:R2:W-:Y:S01]  /*6ed0*/  UTMALDG.3D [UR32], [UR6], desc[UR14] ;  /* 0x00000e20060075b4 */ /* 0x0005e20008011000 */
[----:B------:R-:W-:Y:S02]  /*6ee0*/  UIADD3 UR16, UR13, 0x1c800, URZ ;  /* 0x0001c8000d107890 */ /* 0x000fe4000fffe03f */
[----:B-1----:R-:W-:Y:S01]  /*6ef0*/  UIADD3 UR10, UR19, 0x60, URZ ;  /* 0x00000060130a7890 */ /* 0x002fe2000fffe03f */
[----:B------:R2:W-:Y:S01]  /*6f00*/  UTMALDG.3D [UR24], [UR6], desc[UR14] ;  /* 0x00000e18060075b4 */ /* 0x0005e20008011000 */
[----:B------:R-:W-:Y:S01]  /*6f10*/  UIADD3 UR8, UR13, 0x1e800, URZ ;  /* 0x0001e8000d087890 */ /* 0x000fe2000fffe03f */
[----:B------:R-:W-:Y:S01]  /*6f20*/  UMOV UR19, UR35 ;  /* 0x0000002300137c82 */ /* 0x000fe20008000000 */
[----:B------:R-:W-:-:S03]  /*6f30*/  UMOV UR11, UR35 ;  /* 0x00000023000b7c82 */ /* 0x000fc60008000000 */
[----:B------:R2:W-:Y:S04]  /*6f40*/  UTMALDG.3D [UR16], [UR6], desc[UR14] ;  /* 0x00000e10060075b4 */ /* 0x0005e80008011000 */
[----:B------:R2:W-:Y:S02]  /*6f50*/  UTMALDG.3D [UR8], [UR6], desc[UR14] ;  /* 0x00000e08060075b4 */ /* 0x0005e40008011000 */
[----:B--2---:R-:W-:Y:S05]  /*6f60*/  @P1 BRA `(.L_x_119) ;  /* 0xfffffff800501947 */ /* 0x004fea000383ffff */
.L_x_113:
[----:B------:R-:W-:Y:S05]  /*6f70*/  BSYNC B6 ;  /* 0x0000000000067941 */ /* 0x000fea0003800000 */
.L_x_112:
[----:B------:R-:W-:Y:S01]  /*6f80*/  LOP3.LUT P2, RZ, R29, 0xff, RZ, 0xc0, !PT ;  /* 0x000000ff1dff7812 */ /* 0x000fe2000784c0ff */
[----:B------:R-:W-:Y:S01]  /*6f90*/  VIADD R3, R26, UR39 ;  /* 0x000000271a037c36 */ /* 0x000fe20008000000 */
[----:B------:R-:W-:Y:S01]  /*6fa0*/  R2UR UR6, R23 ;  /* 0x00000000170672ca */ /* 0x000fe200000e0000 */
[----:B------:R-:W-:Y:S01]  /*6fb0*/  IMAD.U32 R6, RZ, RZ, UR39 ;  /* 0x00000027ff067e24 */ /* 0x000fe2000f8e00ff */
[----:B------:R-:W-:Y:S01]  /*6fc0*/  ULDC.64 UR4, c[0x0][0x650] ;  /* 0x0001940000047ab9 */ /* 0x000fe20000000a00 */
[----:B------:R-:W-:Y:S01]  /*6fd0*/  UISETP.GE.U32.AND UP0, UPT, UR39, 0x3, UPT ;  /* 0x000000032700788c */ /* 0x000fe2000bf06070 */
[----:B------:R-:W-:Y:S01]  /*6fe0*/  ISETP.GT.U32.AND P0, PT, R3, 0x2, PT ;  /* 0x000000020300780c */ /* 0x000fe20003f04070 */
[----:B------:R-:W-:Y:S01]  /*6ff0*/  BSSY B0, `(.L_x_120) ;  /* 0x000006a000007945 */ /* 0x000fe20003800000 */
[----:B------:R-:W-:Y:S01]  /*7000*/  IMAD.MOV.U32 R22, RZ, RZ, -0x1 ;  /* 0xffffffffff167424 */ /* 0x000fe200078e00ff */
[----:B------:R-:W-:Y:S01]  /*7010*/  PRMT R29, RZ, 0x7610, R29 ;  /* 0x00007610ff1d7816 */ /* 0x000fe2000000001d */
[----:B------:R-:W-:Y:S01]  /*7020*/  IMAD.MOV.U32 R18, RZ, RZ, -0x1 ;  /* 0xffffffffff127424 */ /* 0x000fe200078e00ff */
[----:B------:R-:W-:Y:S01]  /*7030*/  ISETP.LT.U32.AND P0, PT, R6, 0x3, P0 ;  /* 0x000000030600780c */ /* 0x000fe20000701070 */
[----:B------:R-:W-:Y:S01]  /*7040*/  IMAD.MOV.U32 R19, RZ, RZ, -0x1 ;  /* 0xffffffffff137424 */ /* 0x000fe200078e00ff */
[----:B------:R-:W0:Y:S01]  /*7050*/  @P2 S2R R5, SR_CgaCtaId ;  /* 0x0000000000052919 */ /* 0x000e220000008800 */
[----:B------:R-:W-:-:S02]  /*7060*/  @P2 MOV R0, 0x400 ;  /* 0x0000040000002802 */ /* 0x000fc40000000f00 */
[----:B------:R-:W-:Y:S02]  /*7070*/  PLOP3.LUT P1, PT, PT, PT, UP0, 0x80, 0x0 ;  /* 0x000000000000781c */ /* 0x000fe40003f2f008 */
[----:B0-----:R-:W-:Y:S01]  /*7080*/  @P2 LEA R0, R5, R0, 0x18 ;  /* 0x0000000005002211 */ /* 0x001fe200078ec0ff */
[----:B------:R-:W-:-:S03]  /*7090*/  IMAD.WIDE.U32 R4, R3, -0x55555555, RZ ;  /* 0xaaaaaaab03047825 */ /* 0x000fc600078e00ff */
[----:B------:R0:W-:Y:S01]  /*70a0*/  @P2 SYNCS.ARRIVE.TRANS64.A1T0 RZ, [R0+URZ+0x68], RZ ;  /* 0x000068ff00ff29a7 */ /* 0x0001e2000810003f */
[----:B------:R-:W-:Y:S02]  /*70b0*/  IADD3 R16, P2, R16, UR54, RZ ;  /* 0x0000003610107c10 */ /* 0x000fe4000ff5e0ff */
[----:B------:R-:W-:Y:S02]  /*70c0*/  SHF.R.U32.HI R4, RZ, 0x1, R5 ;  /* 0x00000001ff047819 */ /* 0x000fe40000011605 */
[----:B------:R-:W-:Y:S02]  /*70d0*/  IADD3.X R17, R17, UR6, RZ, P2, !PT ;  /* 0x0000000611117c10 */ /* 0x000fe400097fe4ff */
[----:B0-----:R-:W-:Y:S01]  /*70e0*/  SEL R0, RZ, 0x1, !P0 ;  /* 0x00000001ff007807 */ /* 0x001fe20004000000 */
[----:B------:R-:W-:Y:S01]  /*70f0*/  IMAD R26, R4, -0x3, R3 ;  /* 0xfffffffd041a7824 */ /* 0x000fe200078e0203 */
[----:B------:R-:W-:Y:S02]  /*7100*/  ISETP.GE.U32.AND P0, PT, R16, UR4, PT ;  /* 0x0000000410007c0c */ /* 0x000fe4000bf06070 */
[----:B------:R-:W-:-:S02]  /*7110*/  LOP3.LUT R25, R25, R0, RZ, 0x3c, !PT ;  /* 0x0000000019197212 */ /* 0x000fc400078e3cff */
[----:B------:R-:W-:Y:S02]  /*7120*/  ISETP.GE.U32.AND.EX P0, PT, R17, UR5, PT, P0 ;  /* 0x0000000511007c0c */ /* 0x000fe4000bf06100 */
[----:B------:R-:W-:Y:S02]  /*7130*/  @P1 LOP3.LUT R25, R25, 0x1, R4, 0x78, !PT ;  /* 0x0000000119191812 */ /* 0x000fe400078e7804 */
[----:B------:R-:W-:-:S09]  /*7140*/  PRMT R0, RZ, 0x7610, R0 ;  /* 0x00007610ff007816 */ /* 0x000fd20000000000 */
[----:B------:R-:W-:Y:S05]  /*7150*/  @P0 BRA `(.L_x_121) ;  /* 0x00000004004c0947 */ /* 0x000fea0003800000 */
[----:B------:R-:W-:Y:S01]  /*7160*/  ULDC.64 UR4, c[0x0][0x628] ;  /* 0x00018a0000047ab9 */ /* 0x000fe20000000a00 */
[----:B------:R-:W0:Y:S01]  /*7170*/  S2R R3, SR_CTAID.X ;  /* 0x0000000000037919 */ /* 0x000e220000002500 */
[----:B------:R-:W-:Y:S01]  /*7180*/  ISETP.NE.U32.AND P0, PT, RZ, UR4, PT ;  /* 0x00000004ff007c0c */ /* 0x000fe2000bf05070 */
[----:B------:R-:W-:Y:S01]  /*7190*/  ULDC UR7, c[0x0][0x630] ;  /* 0x00018c0000077ab9 */ /* 0x000fe20000000800 */
[----:B------:R-:W-:Y:S01]  /*71a0*/  IMAD.MOV.U32 R4, RZ, RZ, R16 ;  /* 0x000000ffff047224 */ /* 0x000fe200078e0010 */
[----:B------:R-:W1:Y:S01]  /*71b0*/  S2R R0, SR_CTAID.Y ;  /* 0x0000000000007919 */ /* 0x000e620000002600 */
[----:B------:R-:W-:Y:S01]  /*71c0*/  ISETP.NE.AND.EX P0, PT, RZ, UR5, PT, P0 ;  /* 0x00000005ff007c0c */ /* 0x000fe2000bf05300 */
[----:B------:R-:W-:-:S12]  /*71d0*/  IMAD.MOV.U32 R5, RZ, RZ, R17 ;  /* 0x000000ffff057224 */ /* 0x000fd800078e0011 */
[----:B------:R-:W-:Y:S05]  /*71e0*/  @!P0 BRA `(.L_x_122) ;  /* 0x0000000000288947 */ /* 0x000fea0003800000 */
[----:B------:R-:W-:Y:S02]  /*71f0*/  ULDC UR6, c[0x0][0x634] ;  /* 0x00018d0000067ab9 */ /* 0x000fe40000000800 */
[----:B------:R-:W-:-:S05]  /*7200*/  IADD3 R9, P0, R16, UR6, RZ ;  /* 0x0000000610097c10 */ /* 0x000fca000ff1e0ff */
[----:B------:R-:W-:-:S04]  /*7210*/  IMAD.X R11, RZ, RZ, R17, P0 ;  /* 0x000000ffff0b7224 */ /* 0x000fc800000e0611 */
[----:B------:R-:W-:-:S04]  /*7220*/  IMAD.WIDE.U32 R6, R11, UR4, RZ ;  /* 0x000000040b067c25 */ /* 0x000fc8000f8e00ff */
[----:B------:R-:W-:-:S04]  /*7230*/  IMAD.WIDE.U32 R6, P0, R9, UR5, R6 ;  /* 0x0000000509067c25 */ /* 0x000fc8000f800006 */
[----:B------:R-:W-:-:S04]  /*7240*/  IMAD.WIDE.U32 R8, R9, UR4, RZ ;  /* 0x0000000409087c25 */ /* 0x000fc8000f8e00ff */
[----:B------:R-:W-:Y:S01]  /*7250*/  IMAD.X R5, RZ, RZ, RZ, P0 ;  /* 0x000000ffff057224 */ /* 0x000fe200000e06ff */
[----:B------:R-:W-:Y:S01]  /*7260*/  IADD3 RZ, P0, R9, R6, RZ ;  /* 0x0000000609ff7210 */ /* 0x000fe20007f1e0ff */
[----:B------:R-:W-:-:S04]  /*7270*/  IMAD.MOV.U32 R4, RZ, RZ, R7 ;  /* 0x000000ffff047224 */ /* 0x000fc800078e0007 */
[----:B------:R-:W-:-:S08]  /*7280*/  IMAD.WIDE.U32.X R4, R11, UR5, R4, P0 ;  /* 0x000000050b047c25 */ /* 0x000fd000080e0404 */
.L_x_122:
[--C-:B------:R-:W-:Y:S01]  /*7290*/  SHF.R.U64 R19, R4, UR7, R5.reuse ;  /* 0x0000000704137c19 */ /* 0x100fe20008001205 */
[----:B------:R-:W-:Y:S01]  /*72a0*/  ULDC.64 UR4, c[0x0][0x620] ;  /* 0x0001880000047ab9 */ /* 0x000fe20000000a00 */
[----:B------:R-:W-:Y:S01]  /*72b0*/  SHF.R.U32.HI R4, RZ, UR7, R5 ;  /* 0x00000007ff047c19 */ /* 0x000fe20008011605 */
[----:B------:R-:W-:Y:S01]  /*72c0*/  ULDC.64 UR8, c[0x0][0x640] ;  /* 0x0001900000087ab9 */ /* 0x000fe20000000a00 */
[----:B------:R-:W-:Y:S01]  /*72d0*/  IADD3 R7, P0, RZ, -R19, RZ ;  /* 0x80000013ff077210 */ /* 0x000fe20007f1e0ff */
[----:B------:R-:W2:Y:S01]  /*72e0*/  LDC R13, c[0x0][0x148] ;  /* 0x00005200ff0d7b82 */ /* 0x000ea20000000800 */
[----:B0-----:R-:W-:Y:S01]  /*72f0*/  I2FP.F32.U32 R8, R3 ;  /* 0x0000000300087245 */ /* 0x001fe20000201000 */
[----:B------:R-:W-:Y:S02]  /*7300*/  ULDC UR6, c[0x0][0x608] ;  /* 0x0001820000067ab9 */ /* 0x000fe40000000800 */
[----:B------:R-:W-:Y:S01]  /*7310*/  IMAD.X R4, RZ, RZ, ~R4, P0 ;  /* 0x000000ffff047224 */ /* 0x000fe200000e0e04 */
[----:B------:R-:W-:-:S03]  /*7320*/  ISETP.NE.U32.AND P0, PT, RZ, UR8, PT ;  /* 0x00000008ff007c0c */ /* 0x000fc6000bf05070 */
[----:B------:R-:W-:Y:S01]  /*7330*/  IMAD R6, R4, UR4, RZ ;  /* 0x0000000404067c24 */ /* 0x000fe2000f8e02ff */
[----:B------:R-:W-:Y:S01]  /*7340*/  ISETP.NE.AND.EX P0, PT, RZ, UR9, PT, P0 ;  /* 0x00000009ff007c0c */ /* 0x000fe2000bf05300 */
[----:B------:R-:W-:Y:S01]  /*7350*/  IMAD.WIDE.U32 R4, R7, UR4, R16 ;  /* 0x0000000407047c25 */ /* 0x000fe2000f8e0010 */
[----:B------:R-:W-:-:S03]  /*7360*/  ULDC UR4, c[0x0][0x150] ;  /* 0x0000540000047ab9 */ /* 0x000fc60000000800 */
[----:B------:R-:W-:Y:S01]  /*7370*/  FMUL R8, R8, UR4 ;  /* 0x0000000408087c20 */ /* 0x000fe20008400000 */
[----:B------:R-:W-:Y:S01]  /*7380*/  IMAD R7, R7, UR5, R6 ;  /* 0x0000000507077c24 */ /* 0x000fe2000f8e0206 */
[----:B------:R-:W-:Y:S01]  /*7390*/  ULDC UR4, c[0x0][0x618] ;  /* 0x0001860000047ab9 */ /* 0x000fe20000000800 */
[----:B------:R-:W0:Y:S01]  /*73a0*/  LDC R6, c[0x0][0x144] ;  /* 0x00005100ff067b82 */ /* 0x000e220000000800 */
[----:B------:R-:W-:Y:S01]  /*73b0*/  ULDC UR5, c[0x0][0x154] ;  /* 0x0000550000057ab9 */ /* 0x000fe20000000800 */
[----:B------:R-:W-:Y:S01]  /*73c0*/  IMAD.IADD R5, R5, 0x1, R7 ;  /* 0x0000000105057824 */ /* 0x000fe200078e0207 */
[----:B------:R-:W3:Y:S04]  /*73d0*/  F2I.U32.TRUNC.NTZ R8, R8 ;  /* 0x0000000800087305 */ /* 0x000ee8000020f000 */
[----:B------:R-:W-:-:S02]  /*73e0*/  SHF.R.U64 R10, R4, UR4, R5 ;  /* 0x00000004040a7c19 */ /* 0x000fc40008001205 */
[----:B-1----:R-:W-:Y:S02]  /*73f0*/  I2FP.F32.U32 R4, R0 ;  /* 0x0000000000047245 */ /* 0x002fe40000201000 */
[----:B------:R-:W-:Y:S01]  /*7400*/  SHF.R.U32.HI R5, RZ, UR4, R5 ;  /* 0x00000004ff057c19 */ /* 0x000fe20008011605 */
[----:B------:R-:W-:Y:S02]  /*7410*/  ULDC UR4, c[0x0][0x658] ;  /* 0x0001960000047ab9 */ /* 0x000fe40000000800 */
[----:B------:R-:W-:Y:S01]  /*7420*/  FMUL R14, R4, UR5 ;  /* 0x00000005040e7c20 */ /* 0x000fe20008400000 */
[--C-:B------:R-:W-:Y:S02]  /*7430*/  SHF.R.U64 R12, R10, UR6, R5.reuse ;  /* 0x000000060a0c7c19 */ /* 0x100fe40008001205 */
[----:B------:R-:W-:Y:S01]  /*7440*/  SHF.R.U32.HI R5, RZ, UR6, R5 ;  /* 0x00000006ff057c19 */ /* 0x000fe20008011605 */
[----:B---3--:R-:W-:Y:S02]  /*7450*/  IMAD.MOV R8, RZ, RZ, -R8 ;  /* 0x000000ffff087224 */ /* 0x008fe400078e0a08 */
[----:B------:R-:W1:Y:S01]  /*7460*/  F2I.U32.TRUNC.NTZ R14, R14 ;  /* 0x0000000e000e7305 */ /* 0x000e62000020f000 */
[----:B------:R-:W-:-:S02]  /*7470*/  SHF.R.U64 R11, R12, UR4, R5 ;  /* 0x000000040c0b7c19 */ /* 0x000fc40008001205 */
[----:B------:R-:W-:Y:S01]  /*7480*/  SHF.R.U32.HI R5, RZ, UR4, R5 ;  /* 0x00000004ff057c19 */ /* 0x000fe20008011605 */
[----:B0-----:R-:W-:Y:S02]  /*7490*/  IMAD R3, R6, R8, R3 ;  /* 0x0000000806037224 */ /* 0x001fe400078e0203 */
[----:B------:R-:W-:Y:S01]  /*74a0*/  IMAD.MOV.U32 R4, RZ, RZ, R11 ;  /* 0x000000ffff047224 */ /* 0x000fe200078e000b */
[----:B-12---:R-:W-:Y:S06]  /*74b0*/  @!P0 BRA `(.L_x_123) ;  /* 0x0000000000288947 */ /* 0x006fec0003800000 */
        /* <DEDUP_REMOVED lines=10> */
.L_x_123:
[----:B------:R-:W-:Y:S01]  /*7560*/  ISETP.NE.AND P0, PT, R2, 0x1, PT ;  /* 0x000000010200780c */ /* 0x000fe20003f05270 */
[----:B------:R-:W-:Y:S01]  /*7570*/  ULDC UR4, c[0x0][0x648] ;  /* 0x0001920000047ab9 */ /* 0x000fe20000000800 */
[----:B------:R-:W-:Y:S01]  /*7580*/  R2UR UR6, R27 ;  /* 0x000000001b0672ca */ /* 0x000fe200000e0000 */
[----:B------:R-:W-:Y:S01]  /*7590*/  IMAD.MOV R14, RZ, RZ, -R14 ;  /* 0x000000ffff0e7224 */ /* 0x000fe200078e0a0e */
[----:B------:R-:W-:Y:S01]  /*75a0*/  SHF.R.U64 R5, R4, UR4, R5 ;  /* 0x0000000404057c19 */ /* 0x000fe20008001205 */
[----:B------:R-:W-:Y:S01]  /*75b0*/  ULDC UR4, c[0x0][0x638] ;  /* 0x00018e0000047ab9 */ /* 0x000fe20000000800 */
[----:B------:R-:W-:Y:S01]  /*75c0*/  LOP3.LUT R12, R12, UR53, RZ, 0xc0, !PT ;  /* 0x000000350c0c7c12 */ /* 0x000fe2000f8ec0ff */
[----:B------:R-:W-:-:S04]  /*75d0*/  ULDC UR5, c[0x0][0x610] ;  /* 0x0001840000057ab9 */ /* 0x000fc80000000800 */
[----:B------:R-:W-:Y:S02]  /*75e0*/  IMAD R12, R5, UR45, R12 ;  /* 0x0000002d050c7c24 */ /* 0x000fe4000f8e020c */
[----:B------:R-:W-:Y:S02]  /*75f0*/  @P0 IMAD R3, R13, R14, R0 ;  /* 0x0000000e0d030224 */ /* 0x000fe400078e0200 */
[----:B------:R-:W-:Y:S01]  /*7600*/  IMAD.MOV R0, RZ, RZ, -R5 ;  /* 0x000000ffff007224 */ /* 0x000fe200078e0a05 */
[----:B------:R-:W-:Y:S01]  /*7610*/  LOP3.LUT R22, R10, UR6, RZ, 0xc0, !PT ;  /* 0x000000060a167c12 */ /* 0x000fe2000f8ec0ff */
[----:B------:R-:W-:Y:S02]  /*7620*/  IMAD R3, R12, UR5, R3 ;  /* 0x000000050c037c24 */ /* 0x000fe4000f8e0203 */
[----:B------:R-:W-:Y:S01]  /*7630*/  IMAD R11, R0, UR4, R11 ;  /* 0x00000004000b7c24 */ /* 0x000fe2000f8e020b */
[----:B------:R-:W-:Y:S01]  /*7640*/  ULDC UR4, c[0x0][0x600] ;  /* 0x0001800000047ab9 */ /* 0x000fe20000000800 */
[----:B------:R-:W-:-:S02]  /*7650*/  IMAD.MOV.U32 R0, RZ, RZ, 0x1 ;  /* 0x00000001ff007424 */ /* 0x000fc400078e00ff */
[----:B------:R-:W-:-:S05]  /*7660*/  IMAD R22, R11, UR4, R22 ;  /* 0x000000040b167c24 */ /* 0x000fca000f8e0216 */
[----:B------:R-:W-:Y:S02]  /*7670*/  SEL R18, R22, R3, !P0 ;  /* 0x0000000316127207 */ /* 0x000fe40004000000 */
[----:B------:R-:W-:-:S07]  /*7680*/  SEL R22, R3, R22, !P0 ;  /* 0x0000001603167207 */ /* 0x000fce0004000000 */
.L_x_121:
[----:B------:R-:W-:Y:S05]  /*7690*/  BSYNC B0 ;  /* 0x0000000000007941 */ /* 0x000fea0003800000 */
.L_x_120:
[----:B------:R-:W-:-:S13]  /*76a0*/  LOP3.LUT P0, RZ, R0, 0xff, RZ, 0xc0, !PT ;  /* 0x000000ff00ff7812 */ /* 0x000fda000780c0ff */
[----:B------:R-:W-:Y:S05]  /*76b0*/  @P0 BRA `(.L_x_124) ;  /* 0xffffffec00840947 */ /* 0x000fea000383ffff */
[----:B------:R-:W-:Y:S05]  /*76c0*/  BSYNC B7 ;  /* 0x0000000000077941 */ /* 0x000fea0003800000 */
.L_x_110:
[----:B------:R-:W-:-:S03]  /*76d0*/  UMOV UR4, 0xffffffff ;  /* 0xffffffff00047882 */ /* 0x000fc60000000000 */
[----:B------:R-:W-:Y:S05]  /*76e0*/  BRA.DIV UR4, `(.L_x_125) ;  /* 0x00000006044c7947 */ /* 0x000fea000b800000 */
[----:B------:R-:W-:-:S13]  /*76f0*/  ELECT P6, URZ, PT ;  /* 0x00000000003f782f */ /* 0x000fda00038c0000 */
.L_x_142:
[----:B------:R-:W-:Y:S04]  /*7700*/  BSSY B0, `(.L_x_126) ;  /* 0x0000023000007945 */ /* 0x000fe80003800000 */
[----:B------:R-:W-:Y:S05]  /*7710*/  @!P6 BRA `(.L_x_127) ;  /* 0x000000000084e947 */ /* 0x000fea0003800000 */
[----:B------:R-:W-:-:S04]  /*7720*/  ULOP3.LUT UR4, UR38, 0x2, URZ, 0xfc, !UPT ;  /* 0x0000000226047892 */ /* 0x000fc8000f8efc3f */
[----:B------:R-:W-:-:S06]  /*7730*/  UISETP.NE.AND UP0, UPT, UR4, 0x3, UPT ;  /* 0x000000030400788c */ /* 0x000fcc000bf05270 */
[----:B------:R-:W-:-:S13]  /*7740*/  PLOP3.LUT P0, PT, PT, PT, UP0, 0x80, 0x0 ;  /* 0x000000000000781c */ /* 0x000fda0003f0f008 */
[----:B------:R-:W-:Y:S05]  /*7750*/  @!P0 BRA `(.L_x_128) ;  /* 0x0000000000048947 */ /* 0x000fea0003800000 */
[----:B------:R-:W-:Y:S01]  /*7760*/  BPT.TRAP 0x1 ;  /* 0x000000040000795c */ /* 0x000fe20000300000 */
.L_x_128:
[----:B------:R-:W0:Y:S01]  /*7770*/  S2R R3, SR_CgaCtaId ;  /* 0x0000000000037919 */ /* 0x000e220000008800 */
[----:B------:R-:W-:Y:S02]  /*7780*/  MOV R0, 0x400 ;  /* 0x0000040000007802 */ /* 0x000fe40000000f00 */
[----:B------:R-:W-:Y:S02]  /*7790*/  SHF.L.U32 R2, R25, 0x1f, RZ ;  /* 0x0000001f19027819 */ /* 0x000fe400000006ff */
[----:B0-----:R-:W-:-:S05]  /*77a0*/  LEA R3, R3, R0, 0x18 ;  /* 0x0000000003037211 */ /* 0x001fca00078ec0ff */
[----:B------:R-:W-:-:S04]  /*77b0*/  VIADD R3, R3, 0x18 ;  /* 0x0000001803037836 */ /* 0x000fc80000000000 */
[C---:B------:R-:W-:Y:S02]  /*77c0*/  IMAD R5, R26.reuse, 0x8, R3 ;  /* 0x000000081a057824 */ /* 0x040fe400078e0203 */
[----:B------:R-:W-:Y:S02]  /*77d0*/  VIADD R26, R26, 0x1 ;  /* 0x000000011a1a7836 */ /* 0x000fe40000000000 */
[----:B------:R-:W0:Y:S03]  /*77e0*/  SYNCS.PHASECHK.TRANS64.TRYWAIT P0, [R5+URZ], R2 ;  /* 0x00000002050075a7 */ /* 0x000e26000800017f */
[----:B------:R-:W-:-:S04]  /*77f0*/  ISETP.NE.AND P1, PT, R26, 0x3, PT ;  /* 0x000000031a00780c */ /* 0x000fc80003f25270 */
[----:B------:R-:W-:Y:S02]  /*7800*/  SEL R0, RZ, 0x1, P1 ;  /* 0x00000001ff007807 */ /* 0x000fe40000800000 */
[----:B------:R-:W-:Y:S02]  /*7810*/  SEL R26, R26, RZ, P1 ;  /* 0x000000ff1a1a7207 */ /* 0x000fe40000800000 */
[----:B------:R-:W-:-:S03]  /*7820*/  LOP3.LUT R25, R25, R0, RZ, 0x3c, !PT ;  /* 0x0000000019197212 */ /* 0x000fc600078e3cff */
[----:B------:R-:W-:Y:S01]  /*7830*/  IMAD R7, R26, 0x8, R3 ;  /* 0x000000081a077824 */ /* 0x000fe200078e0203 */
[----:B------:R-:W-:Y:S01]  /*7840*/  SHF.L.U32 R4, R25, 0x1f, RZ ;  /* 0x0000001f19047819 */ /* 0x000fe200000006ff */
[----:B0-----:R-:W-:Y:S06]  /*7850*/  @!P0 BRA `(.L_x_129) ;  /* 0x0000000400108947 */ /* 0x001fec0003800000 */
.L_x_143:
[----:B------:R-:W1:Y:S01]  /*7860*/  SYNCS.PHASECHK.TRANS64.TRYWAIT P0, [R7+URZ], R4 ;  /* 0x00000004070075a7 */ /* 0x000e62000800017f */
[----:B------:R-:W-:-:S05]  /*7870*/  VIADD R0, R26, 0x1 ;  /* 0x000000011a007836 */ /* 0x000fca0000000000 */
[----:B------:R-:W-:-:S04]  /*7880*/  ISETP.NE.AND P1, PT, R0, 0x3, PT ;  /* 0x000000030000780c */ /* 0x000fc80003f25270 */
[----:B0-----:R-:W-:Y:S02]  /*7890*/  SEL R2, RZ, 0x1, P1 ;  /* 0x00000001ff027807 */ /* 0x001fe40000800000 */
[----:B------:R-:W-:Y:S02]  /*78a0*/  SEL R0, R0, RZ, P1 ;  /* 0x000000ff00007207 */ /* 0x000fe40000800000 */
[----:B------:R-:W-:Y:S01]  /*78b0*/  LOP3.LUT R2, R25, R2, RZ, 0x3c, !PT ;  /* 0x0000000219027212 */ /* 0x000fe200078e3cff */
[----:B-1----:R-:W-:Y:S06]  /*78c0*/  @!P0 BRA `(.L_x_130) ;  /* 0x0000000400088947 */ /* 0x002fec0003800000 */
.L_x_144:
[----:B------:R-:W-:Y:S01]  /*78d0*/  IMAD R3, R0, 0x8, R3 ;  /* 0x0000000800037824 */ /* 0x000fe200078e0203 */
[----:B------:R-:W-:-:S07]  /*78e0*/  SHF.L.U32 R0, R2, 0x1f, RZ ;  /* 0x0000001f02007819 */ /* 0x000fce00000006ff */
.L_x_131:
[----:B-1----:R1:W2:Y:S02]  /*78f0*/  SYNCS.PHASECHK.TRANS64.TRYWAIT P0, [R3+URZ], R0 ;  /* 0x00000000030075a7 */ /* 0x0022a4000800017f */
[----:B--2---:R-:W-:Y:S05]  /*7900*/  @!P0 NANOSLEEP.SYNCS 0x989680 ;  /* 0x009896800000895d */ /* 0x004fea0003900000 */
[----:B------:R-:W2:Y:S02]  /*7910*/  @!P0 SYNCS.PHASECHK.TRANS64 P0, [R3+URZ], R0 ;  /* 0x00000000030085a7 */ /* 0x000ea4000800007f */
[----:B--2---:R-:W-:Y:S05]  /*7920*/  @!P0 BRA `(.L_x_131) ;  /* 0xfffffffc00f08947 */ /* 0x004fea000383ffff */
.L_x_127:
[----:B------:R-:W-:Y:S05]  /*7930*/  BSYNC B0 ;  /* 0x0000000000007941 */ /* 0x000fea0003800000 */
.L_x_126:
[----:B------:R-:W-:Y:S05]  /*7940*/  EXIT ;  /* 0x000000000000794d */ /* 0x000fea0003800000 */
.L_x_15:
[----:B0-----:R0:W1:Y:S02]  /*7950*/  SYNCS.PHASECHK.TRANS64.TRYWAIT P0, [R69+URZ+-0x8], R0 ;  /* 0xfffff800450075a7 */ /* 0x001064000800017f */
[----:B-1----:R-:W-:Y:S05]  /*7960*/  @!P0 NANOSLEEP.SYNCS 0x989680 ;  /* 0x009896800000895d */ /* 0x002fea0003900000 */
[----:B------:R-:W1:Y:S02]  /*7970*/  @!P0 SYNCS.PHASECHK.TRANS64 P0, [R69+URZ+-0x8], R0 ;  /* 0xfffff800450085a7 */ /* 0x000e64000800007f */
[----:B-1----:R-:W-:Y:S05]  /*7980*/  @!P0 BRA `(.L_x_15) ;  /* 0xfffffffc00f08947 */ /* 0x002fea000383ffff */
[----:B------:R-:W-:Y:S05]  /*7990*/  BRA `(.L_x_132) ;  /* 0xffffff9c00147947 */ /* 0x000fea000383ffff */
.L_x_19:
[----:B------:R-:W-:Y:S01]  /*79a0*/  CS2R R12, SRZ ;  /* 0x00000000000c7805 */ /* 0x000fe2000001ff00 */
[----:B------:R-:W-:Y:S02]  /*79b0*/  IMAD.MOV.U32 R11, RZ, RZ, 0x1f ;  /* 0x0000001fff0b7424 */ /* 0x000fe400078e00ff */
[----:B------:R-:W-:-:S07]  /*79c0*/  IMAD.MOV.U32 R15, RZ, RZ, -0x1 ;  /* 0xffffffffff0f7424 */ /* 0x000fce00078e00ff */
[----:B-----5:R-:W-:Y:S05]  /*79d0*/  WARPSYNC.COLLECTIVE R15, `(.L_x_133) ;  /* 0x000000000f087348 */ /* 0x020fea0003c00000 */
[----:B------:R0:W1:Y:S02]  /*79e0*/  SHFL.IDX P6, R14, R13, R12, R11 ;  /* 0x0000000c0d0e7389 */ /* 0x00006400000c000b */
[----:B01---5:R-:W-:Y:S01]  /*79f0*/  ENDCOLLECTIVE ;  /* 0x000000000000791b */ /* 0x023fe20003800000 */
.L_x_133:
[----:B------:R-:W-:Y:S05]  /*7a00*/  BRA `(.L_x_134) ;  /* 0xffffff9c00e47947 */ /* 0x000fea000383ffff */
.L_x_23:
[----:B-1----:R1:W2:Y:S02]  /*7a10*/  SYNCS.PHASECHK.TRANS64.TRYWAIT P1, [R3+URZ], R0 ;  /* 0x00000000030075a7 */ /* 0x0022a4000802017f */
[----:B--2---:R-:W-:Y:S05]  /*7a20*/  @!P1 NANOSLEEP.SYNCS 0x989680 ;  /* 0x009896800000995d */ /* 0x004fea0003900000 */
[----:B------:R-:W2:Y:S02]  /*7a30*/  @!P1 SYNCS.PHASECHK.TRANS64 P1, [R3+URZ], R0 ;  /* 0x00000000030095a7 */ /* 0x000ea4000802007f */
[----:B--2---:R-:W-:Y:S05]  /*7a40*/  @!P1 BRA `(.L_x_23) ;  /* 0xfffffffc00f09947 */ /* 0x004fea000383ffff */
[----:B------:R-:W-:Y:S05]  /*7a50*/  BRA `(.L_x_22) ;  /* 0xffffffa000007947 */ /* 0x000fea000383ffff */
.L_x_28:
[----:B0-----:R0:W1:Y:S02]  /*7a60*/  SYNCS.PHASECHK.TRANS64.TRYWAIT P1, [R3+URZ], R6 ;  /* 0x00000006030075a7 */ /* 0x001064000802017f */
[----:B-1----:R-:W-:Y:S05]  /*7a70*/  @!P1 NANOSLEEP.SYNCS 0x989680 ;  /* 0x009896800000995d */ /* 0x002fea0003900000 */
[----:B------:R-:W1:Y:S02]  /*7a80*/  @!P1 SYNCS.PHASECHK.TRANS64 P1, [R3+URZ], R6 ;  /* 0x00000006030095a7 */ /* 0x000e64000802007f */
[----:B-1----:R-:W-:Y:S05]  /*7a90*/  @!P1 BRA `(.L_x_28) ;  /* 0xfffffffc00f09947 */ /* 0x002fea000383ffff */
[----:B------:R-:W-:Y:S05]  /*7aa0*/  BRA `(.L_x_27) ;  /* 0xffffffa800c87947 */ /* 0x000fea000383ffff */
.L_x_36:
[----:B------:R0:W0:Y:S02]  /*7ab0*/  SYNCS.PHASECHK.TRANS64.TRYWAIT P1, [R6+URZ], R9 ;  /* 0x00000009060075a7 */ /* 0x000024000802017f */
[----:B0-----:R-:W-:Y:S05]  /*7ac0*/  @!P1 NANOSLEEP.SYNCS 0x989680 ;  /* 0x009896800000995d */ /* 0x001fea0003900000 */
[----:B------:R-:W0:Y:S02]  /*7ad0*/  @!P1 SYNCS.PHASECHK.TRANS64 P1, [R6+URZ], R9 ;  /* 0x00000009060095a7 */ /* 0x000e24000802007f */
[----:B0-----:R-:W-:Y:S05]  /*7ae0*/  @!P1 BRA `(.L_x_36) ;  /* 0xfffffffc00f09947 */ /* 0x001fea000383ffff */
[----:B------:R-:W-:Y:S05]  /*7af0*/  BRA `(.L_x_35) ;  /* 0xffffffb400ac7947 */ /* 0x000fea000383ffff */
.L_x_42:
[----:B0-----:R0:W3:Y:S02]  /*7b00*/  SYNCS.PHASECHK.TRANS64.TRYWAIT P0, [R69+URZ+0x8], R0 ;  /* 0x00000800450075a7 */ /* 0x0010e4000800017f */
[----:B---3--:R-:W-:Y:S05]  /*7b10*/  @!P0 NANOSLEEP.SYNCS 0x989680 ;  /* 0x009896800000895d */ /* 0x008fea0003900000 */
[----:B------:R-:W3:Y:S02]  /*7b20*/  @!P0 SYNCS.PHASECHK.TRANS64 P0, [R69+URZ+0x8], R0 ;  /* 0x00000800450085a7 */ /* 0x000ee4000800007f */
[----:B---3--:R-:W-:Y:S05]  /*7b30*/  @!P0 BRA `(.L_x_42) ;  /* 0xfffffffc00f08947 */ /* 0x008fea000383ffff */
[----:B------:R-:W-:Y:S05]  /*7b40*/  BRA `(.L_x_135) ;  /* 0xffffffc400347947 */ /* 0x000fea000383ffff */
.L_x_111:
[----:B------:R-:W-:Y:S01]  /*7b50*/  BSSY B0, `(.L_x_136) ;  /* 0x0000006000007945 */ /* 0x000fe20003800000 */
[----:B------:R-:W-:-:S07]  /*7b60*/  IMAD.MOV.U32 R15, RZ, RZ, -0x1 ;  /* 0xffffffffff0f7424 */ /* 0x000fce00078e00ff */
[----:B-----5:R-:W-:Y:S05]  /*7b70*/  WARPSYNC.COLLECTIVE R15, `(.L_x_137) ;  /* 0x000000000f0c7348 */ /* 0x020fea0003c00000 */
[----:B------:R-:W-:Y:S02]  /*7b80*/  ELECT P6, UR62, PT ;  /* 0x00000000003e782f */ /* 0x000fe400038c0000 */
[----:B------:R-:W-:Y:S01]  /*7b90*/  MOV R14, UR62 ;  /* 0x0000003e000e7c02 */ /* 0x000fe20008000f00 */
[----:B-----5:R-:W-:Y:S10]  /*7ba0*/  ENDCOLLECTIVE ;  /* 0x000000000000791b */ /* 0x020ff40003800000 */
.L_x_137:
[----:B------:R-:W-:Y:S05]  /*7bb0*/  BSYNC B0 ;  /* 0x0000000000007941 */ /* 0x000fea0003800000 */
.L_x_136:
[----:B------:R-:W-:Y:S05]  /*7bc0*/  BRA `(.L_x_138) ;  /* 0xffffffe8004c7947 */ /* 0x000fea000383ffff */
.L_x_116:
[----:B0-----:R0:W2:Y:S02]  /*7bd0*/  SYNCS.PHASECHK.TRANS64.TRYWAIT P0, [R7+URZ+0x18], R4 ;  /* 0x00001804070075a7 */ /* 0x0010a4000800017f */
[----:B--2---:R-:W-:Y:S05]  /*7be0*/  @!P0 NANOSLEEP.SYNCS 0x989680 ;  /* 0x009896800000895d */ /* 0x004fea0003900000 */
[----:B------:R-:W2:Y:S02]  /*7bf0*/  @!P0 SYNCS.PHASECHK.TRANS64 P0, [R7+URZ+0x18], R4 ;  /* 0x00001804070085a7 */ /* 0x000ea4000800007f */
[----:B--2---:R-:W-:Y:S05]  /*7c00*/  @!P0 BRA `(.L_x_116) ;  /* 0xfffffffc00f08947 */ /* 0x004fea000383ffff */
[----:B------:R-:W-:Y:S05]  /*7c10*/  BRA `(.L_x_139) ;  /* 0xffffffec003c7947 */ /* 0x000fea000383ffff */
.L_x_125:
[----:B------:R-:W-:Y:S01]  /*7c20*/  BSSY B0, `(.L_x_140) ;  /* 0x0000006000007945 */ /* 0x000fe20003800000 */
[----:B------:R-:W-:-:S07]  /*7c30*/  IMAD.MOV.U32 R15, RZ, RZ, -0x1 ;  /* 0xffffffffff0f7424 */ /* 0x000fce00078e00ff */
[----:B-----5:R-:W-:Y:S05]  /*7c40*/  WARPSYNC.COLLECTIVE R15, `(.L_x_141) ;  /* 0x000000000f0c7348 */ /* 0x020fea0003c00000 */
[----:B------:R-:W-:Y:S02]  /*7c50*/  ELECT P6, UR62, PT ;  /* 0x00000000003e782f */ /* 0x000fe400038c0000 */
[----:B------:R-:W-:Y:S01]  /*7c60*/  MOV R14, UR62 ;  /* 0x0000003e000e7c02 */ /* 0x000fe20008000f00 */
[----:B-----5:R-:W-:Y:S10]  /*7c70*/  ENDCOLLECTIVE ;  /* 0x000000000000791b */ /* 0x020ff40003800000 */
.L_x_141:
[----:B------:R-:W-:Y:S05]  /*7c80*/  BSYNC B0 ;  /* 0x0000000000007941 */ /* 0x000fea0003800000 */
.L_x_140:
[----:B------:R-:W-:Y:S05]  /*7c90*/  BRA `(.L_x_142) ;  /* 0xfffffff800987947 */ /* 0x000fea000383ffff */
.L_x_129:
[----:B0-----:R0:W1:Y:S02]  /*7ca0*/  SYNCS.PHASECHK.TRANS64.TRYWAIT P0, [R5+URZ], R2 ;  /* 0x00000002050075a7 */ /* 0x001064000800017f */
[----:B-1----:R-:W-:Y:S05]  /*7cb0*/  @!P0 NANOSLEEP.SYNCS 0x989680 ;  /* 0x009896800000895d */ /* 0x002fea0003900000 */
[----:B------:R-:W1:Y:S02]  /*7cc0*/  @!P0 SYNCS.PHASECHK.TRANS64 P0, [R5+URZ], R2 ;  /* 0x00000002050085a7 */ /* 0x000e64000800007f */
[----:B-1----:R-:W-:Y:S05]  /*7cd0*/  @!P0 BRA `(.L_x_129) ;  /* 0xfffffffc00f08947 */ /* 0x002fea000383ffff */
[----:B------:R-:W-:Y:S05]  /*7ce0*/  BRA `(.L_x_143) ;  /* 0xfffffff800dc7947 */ /* 0x000fea000383ffff */
.L_x_130:
[----:B0-----:R0:W1:Y:S02]  /*7cf0*/  SYNCS.PHASECHK.TRANS64.TRYWAIT P0, [R7+URZ], R4 ;  /* 0x00000004070075a7 */ /* 0x001064000800017f */
[----:B-1----:R-:W-:Y:S05]  /*7d00*/  @!P0 NANOSLEEP.SYNCS 0x989680 ;  /* 0x009896800000895d */ /* 0x002fea0003900000 */
[----:B------:R-:W1:Y:S02]  /*7d10*/  @!P0 SYNCS.PHASECHK.TRANS64 P0, [R7+URZ], R4 ;  /* 0x00000004070085a7 */ /* 0x000e64000800007f */
[----:B-1----:R-:W-:Y:S05]  /*7d20*/  @!P0 BRA `(.L_x_130) ;  /* 0xfffffffc00f08947 */ /* 0x002fea000383ffff */
[----:B------:R-:W-:Y:S05]  /*7d30*/  BRA `(.L_x_144) ;  /* 0xfffffff800e47947 */ /* 0x000fea000383ffff */
.L_x_145:
[----:B------:R-:W-:-:S00]  /*7d40*/  BRA `(.L_x_145) ;  /* 0xfffffffc00fc7947 */ /* 0x000fc0000383ffff */
[----:B------:R-:W-:-:S00]  /*7d50*/  NOP ;  /* 0x0000000000007918 */ /* 0x000fc00000000000 */
        /* <DEDUP_REMOVED lines=10> */
.L_x_146:


//--------------------- .nv.global.init           --------------------------
	.section	.nv.global.init,"aw",@progbits
.nv.global.init:
	.type		$str$24,@object
	.size		$str$24,($str$25 - $str$24)
$str$24:
        /*0000*/ 	.byte	0x28, 0x61, 0x64, 0x64, 0x72, 0x65, 0x73, 0x73, 0x20, 0x26, 0x20, 0x6d, 0x61, 0x73, 0x6b, 0x29
        /*0010*/ 	.byte	0x20, 0x3d, 0x3d, 0x20, 0x30, 0x00
	.type		$str$25,@object
	.size		$str$25,(__unnamed_1 - $str$25)
$str$25:
        /*0016*/ 	.byte	0x2f, 0x74, 0x6d, 0x70, 0x2f, 0x63, 0x75, 0x74, 0x6c, 0x61, 0x73, 0x73, 0x5f, 0x73, 0x77, 0x65
        /*0026*/ 	.byte	0x65, 0x70, 0x5f, 0x73, 0x72, 0x63, 0x2f, 0x69, 0x6e, 0x63, 0x6c, 0x75, 0x64, 0x65, 0x2f, 0x63
        /*0036*/ 	.byte	0x75, 0x74, 0x65, 0x2f, 0x70, 0x6f, 0x69, 0x6e, 0x74, 0x65, 0x72, 0x5f, 0x66, 0x6c, 0x61, 0x67
        /*0046*/ 	.byte	0x67, 0x65, 0x64, 0x2e, 0x68, 0x70, 0x70, 0x00
	.type		__unnamed_1,@object
	.size		__unnamed_1,(__unnamed_2 - __unnamed_1)
__unnamed_1:
        /*004e*/ 	.byte	0x61, 0x75, 0x74, 0x6f, 0x20, 0x63, 0x75, 0x74, 0x65, 0x3a, 0x3a, 0x61, 0x73, 0x5f, 0x70, 0x6f
        /* <DEDUP_REMOVED lines=27> */
        /*020e*/ 	.byte	0x3c, 0x38, 0x31, 0x39, 0x32, 0x3e, 0x3e, 0x3e, 0x3e, 0x3e, 0x20, 0x26, 0x5d, 0x00
	.type		__unnamed_2,@object
	.size		__unnamed_2,(.L_1 - __unnamed_2)
__unnamed_2:
        /* <DEDUP_REMOVED lines=29> */
.L_1:


//--------------------- .nv.shared._ZN7cutlass13device_kernelINS_4gemm6kernel13GemmUniversalIN4cute5tupleIJiiiiEEENS1_10collective13CollectiveMmaINS1_39MainloopSm90TmaGmmaRmemAWarpSpecializedILi3ENS5_IJNS4_1CILi1EEESB_SB_EEENS1_32KernelTmaWarpSpecializedPingpongEEENS5_IJNSA_ILi64EEESF_NSA_ILi128EEEEEEfNS5_IJSB_llEEEfNS5_IJlSB_lEEENS4_8TiledMMAINS4_8MMA_AtomIJNS4_4SM904GMMA29MMA_64x64x8_F32TF32TF32_RS_TNILNSN_7ScaleInE1ELSP_1EEEEEENS4_6LayoutISC_NS5_IJNSA_ILi0EEEST_ST_EEEEENS5_IJNS4_10UnderscoreESW_SW_EEEEENS4_13SM90_TMA_LOADENS4_14ComposedLayoutINS4_7SwizzleILi1ELi4ELi3EEENS4_18smem_ptr_flag_bitsILi32EEENSS_INS5_IJNSA_ILi8EEES15_EEENS5_IJSB_S15_EEEEEEENS4_9Copy_AtomIJNS4_39AutoVectorizingCopyWithAssumedAlignmentILi128EEEfEEENS4_8identityESZ_NS10_INS11_ILi3ELi4ELi3EEES14_NSS_INS5_IJS15_NSA_ILi32EEEEEENS5_IJS1G_SB_EEEEEEEvS1E_EENS_8epilogue10collective6detail29Sm90TmaWarpSpecializedAdapterINS1N_15DefaultEpilogueIfSJ_SJ_NS1M_6thread17LinearCombinationIfLi1EffLNS1R_9ScaleType4KindE0ELNS_15FloatRoundStyleE2EfEENS1_15EpilogueDefaultEEEEEvvEEEEvNT_6ParamsE --------------------------
	.section	.nv.shared._ZN7cutlass13device_kernelINS_4gemm6kernel13GemmUniversalIN4cute5tupleIJiiiiEEENS1_10collective13CollectiveMmaINS1_39MainloopSm90TmaGmmaRmemAWarpSpecializedILi3ENS5_IJNS4_1CILi1EEESB_SB_EEENS1_32KernelTmaWarpSpecializedPingpongEEENS5_IJNSA_ILi64EEESF_NSA_ILi128EEEEEEfNS5_IJSB_llEEEfNS5_IJlSB_lEEENS4_8TiledMMAINS4_8MMA_AtomIJNS4_4SM904GMMA29MMA_64x64x8_F32TF32TF32_RS_TNILNSN_7ScaleInE1ELSP_1EEEEEENS4_6LayoutISC_NS5_IJNSA_ILi0EEEST_ST_EEEEENS5_IJNS4_10UnderscoreESW_SW_EEEEENS4_13SM90_TMA_LOADENS4_14ComposedLayoutINS4_7SwizzleILi1ELi4ELi3EEENS4_18smem_ptr_flag_bitsILi32EEENSS_INS5_IJNSA_ILi8EEES15_EEENS5_IJSB_S15_EEEEEEENS4_9Copy_AtomIJNS4_39AutoVectorizingCopyWithAssumedAlignmentILi128EEEfEEENS4_8identityESZ_NS10_INS11_ILi3ELi4ELi3EEES14_NSS_INS5_IJS15_NSA_ILi32EEEEEENS5_IJS1G_SB_EEEEEEEvS1E_EENS_8epilogue10collective6detail29Sm90TmaWarpSpecializedAdapterINS1N_15DefaultEpilogueIfSJ_SJ_NS1M_6thread17LinearCombinationIfLi1EffLNS1R_9ScaleType4KindE0ELNS_15FloatRoundStyleE2EfEENS1_15EpilogueDefaultEEEEEvvEEEEvNT_6ParamsE,"aw",@nobits
	.sectionflags	@""
	.align	16
	.zero		1024


//--------------------- .nv.shared.reserved.0     --------------------------
	.section	.nv.shared.reserved.0,"aw",@nobits
	.weak		__nv_reservedSMEM_offset_0_alias
	.size		__nv_reservedSMEM_offset_0_alias, 0, 0
	.other		__nv_reservedSMEM_offset_0_alias,@"STO_CUDA_RESERVED_SHARED STV_DEFAULT"
__nv_reservedSMEM_offset_0_alias:
	.zero		0


//--------------------- .nv.global                --------------------------
	.section	.nv.global,"aw",@nobits
.nv.global:
	.type		_ZN40_INTERNAL_8407d471_4_k_cu_b1f67fae_321954cute1_E,@object
	.size		_ZN40_INTERNAL_8407d471_4_k_cu_b1f67fae_321954cute1_E,(_ZN40_INTERNAL_8407d471_4_k_cu_b1f67fae_321954cuda3std3__45__cpo6cbeginE - _ZN40_INTERNAL_8407d471_4_k_cu_b1f67fae_321954cute1_E)
_ZN40_INTERNAL_8407d471_4_k_cu_b1f67fae_321954cute1_E:
	.zero		1
	.type		_ZN40_INTERNAL_8407d471_4_k_cu_b1f67fae_321954cuda3std3__45__cpo6cbeginE,@object
	.size		_ZN40_INTERNAL_8407d471_4_k_cu_b1f67fae_321954cuda3std3__45__cpo6cbeginE,(_ZN40_INTERNAL_8407d471_4_k_cu_b1f67fae_321954cuda3std3__48in_placeE - _ZN40_INTERNAL_8407d471_4_k_cu_b1f67fae_321954cuda3std3__45__cpo6cbeginE)
_ZN40_INTERNAL_8407d471_4_k_cu_b1f67fae_321954cuda3std3__45__cpo6cbeginE:
	.zero		1
	.type		_ZN40_INTERNAL_8407d471_4_k_cu_b1f67fae_321954cuda3std3__48in_placeE,@object
	.size		_ZN40_INTERNAL_8407d471_4_k_cu_b1f67fae_321954cuda3std3__48in_placeE,(_ZN40_INTERNAL_8407d471_4_k_cu_b1f67fae_321954cuda3std6ranges3__45__cpo9iter_moveE - _ZN40_INTERNAL_8407d471_4_k_cu_b1f67fae_321954cuda3std3__48in_placeE)
_ZN40_INTERNAL_8407d471_4_k_cu_b1f67fae_321954cuda3std3__48in_placeE:
	.zero		1
	.type		_ZN40_INTERNAL_8407d471_4_k_cu_b1f67fae_321954cuda3std6ranges3__45__cpo9iter_moveE,@object
	.size		_ZN40_INTERNAL_8407d471_4_k_cu_b1f67fae_321954cuda3std6ranges3__45__cpo9iter_moveE,(_ZN40_INTERNAL_8407d471_4_k_cu_b1f67fae_321954cuda3std3__45__cpo5beginE - _ZN40_INTERNAL_8407d471_4_k_cu_b1f67fae_321954cuda3std6ranges3__45__cpo9iter_moveE)
_ZN40_INTERNAL_8407d471_4_k_cu_b1f67fae_321954cuda3std6ranges3__45__cpo9iter_moveE:
	.zero		1
	.type		_ZN40_INTERNAL_8407d471_4_k_cu_b1f67fae_321954cuda3std3__45__cpo5beginE,@object
	.size		_ZN40_INTERNAL_8407d471_4_k_cu_b1f67fae_321954cuda3std3__45__cpo5beginE,(_ZN40_INTERNAL_8407d471_4_k_cu_b1f67fae_321954cuda3std3__442_GLOBAL__N__8407d471_4_k_cu_b1f67fae_321956ignoreE - _ZN40_INTERNAL_8407d471_4_k_cu_b1f67fae_321954cuda3std3__45__cpo5beginE)
_ZN40_INTERNAL_8407d471_4_k_cu_b1f67fae_321954cuda3std3__45__cpo5beginE:
	.zero		1
	.type		_ZN40_INTERNAL_8407d471_4_k_cu_b1f67fae_321954cuda3std3__442_GLOBAL__N__8407d471_4_k_cu_b1f67fae_321956ignoreE,@object
	.size		_ZN40_INTERNAL_8407d471_4_k_cu_b1f67fae_321954cuda3std3__442_GLOBAL__N__8407d471_4_k_cu_b1f67fae_321956ignoreE,(_ZN40_INTERNAL_8407d471_4_k_cu_b1f67fae_321954cute7productE - _ZN40_INTERNAL_8407d471_4_k_cu_b1f67fae_321954cuda3std3__442_GLOBAL__N__8407d471_4_k_cu_b1f67fae_321956ignoreE)
_ZN40_INTERNAL_8407d471_4_k_cu_b1f67fae_321954cuda3std3__442_GLOBAL__N__8407d471_4_k_cu_b1f67fae_321956ignoreE:
	.zero		1
	.type		_ZN40_INTERNAL_8407d471_4_k_cu_b1f67fae_321954cute7productE,@object
	.size		_ZN40_INTERNAL_8407d471_4_k_cu_b1f67fae_321954cute7productE,(_ZN40_INTERNAL_8407d471_4_k_cu_b1f67fae_321954cuda3std3__45__cpo3endE - _ZN40_INTERNAL_8407d471_4_k_cu_b1f67fae_321954cute7productE)
_ZN40_INTERNAL_8407d471_4_k_cu_b1f67fae_321954cute7productE:
	.zero		1
	.type		_ZN40_INTERNAL_8407d471_4_k_cu_b1f67fae_321954cuda3std3__45__cpo3endE,@object
	.size		_ZN40_INTERNAL_8407d471_4_k_cu_b1f67fae_321954cuda3std3__45__cpo3endE,(_ZN40_INTERNAL_8407d471_4_k_cu_b1f67fae_321954cuda3std3__419piecewise_constructE - _ZN40_INTERNAL_8407d471_4_k_cu_b1f67fae_321954cuda3std3__45__cpo3endE)
_ZN40_INTERNAL_8407d471_4_k_cu_b1f67fae_321954cuda3std3__45__cpo3endE:
	.zero		1
	.type		_ZN40_INTERNAL_8407d471_4_k_cu_b1f67fae_321954cuda3std3__419piecewise_constructE,@object
	.size		_ZN40_INTERNAL_8407d471_4_k_cu_b1f67fae_321954cuda3std3__419piecewise_constructE,(_ZN40_INTERNAL_8407d471_4_k_cu_b1f67fae_321954cuda3std3__45__cpo4cendE - _ZN40_INTERNAL_8407d471_4_k_cu_b1f67fae_321954cuda3std3__419piecewise_constructE)
_ZN40_INTERNAL_8407d471_4_k_cu_b1f67fae_321954cuda3std3__419piecewise_constructE:
	.zero		1
	.type		_ZN40_INTERNAL_8407d471_4_k_cu_b1f67fae_321954cuda3std3__45__cpo4cendE,@object
	.size		_ZN40_INTERNAL_8407d471_4_k_cu_b1f67fae_321954cuda3std3__45__cpo4cendE,(_ZN40_INTERNAL_8407d471_4_k_cu_b1f67fae_321954cuda3std6ranges3__45__cpo4swapE - _ZN40_INTERNAL_8407d471_4_k_cu_b1f67fae_321954cuda3std3__45__cpo4cendE)
_ZN40_INTERNAL_8407d471_4_k_cu_b1f67fae_321954cuda3std3__45__cpo4cendE:
	.zero		1
	.type		_ZN40_INTERNAL_8407d471_4_k_cu_b1f67fae_321954cuda3std6ranges3__45__cpo4swapE,@object
	.size		_ZN40_INTERNAL_8407d471_4_k_cu_b1f67fae_321954cuda3std6ranges3__45__cpo4swapE,(.L_9 - _ZN40_INTERNAL_8407d471_4_k_cu_b1f67fae_321954cuda3std6ranges3__45__cpo4swapE)
_ZN40_INTERNAL_8407d471_4_k_cu_b1f67fae_321954cuda3std6ranges3__45__cpo4swapE:
	.zero		1
.L_9:


//--------------------- .nv.constant0._ZN7cutlass13device_kernelINS_4gemm6kernel13GemmUniversalIN4cute5tupleIJiiiiEEENS1_10collective13CollectiveMmaINS1_39MainloopSm90TmaGmmaRmemAWarpSpecializedILi3ENS5_IJNS4_1CILi1EEESB_SB_EEENS1_32KernelTmaWarpSpecializedPingpongEEENS5_IJNSA_ILi64EEESF_NSA_ILi128EEEEEEfNS5_IJSB_llEEEfNS5_IJlSB_lEEENS4_8TiledMMAINS4_8MMA_AtomIJNS4_4SM904GMMA29MMA_64x64x8_F32TF32TF32_RS_TNILNSN_7ScaleInE1ELSP_1EEEEEENS4_6LayoutISC_NS5_IJNSA_ILi0EEEST_ST_EEEEENS5_IJNS4_10UnderscoreESW_SW_EEEEENS4_13SM90_TMA_LOADENS4_14ComposedLayoutINS4_7SwizzleILi1ELi4ELi3EEENS4_18smem_ptr_flag_bitsILi32EEENSS_INS5_IJNSA_ILi8EEES15_EEENS5_IJSB_S15_EEEEEEENS4_9Copy_AtomIJNS4_39AutoVectorizingCopyWithAssumedAlignmentILi128EEEfEEENS4_8identityESZ_NS10_INS11_ILi3ELi4ELi3EEES14_NSS_INS5_IJS15_NSA_ILi32EEEEEENS5_IJS1G_SB_EEEEEEEvS1E_EENS_8epilogue10collective6detail29Sm90TmaWarpSpecializedAdapterINS1N_15DefaultEpilogueIfSJ_SJ_NS1M_6thread17LinearCombinationIfLi1EffLNS1R_9ScaleType4KindE0ELNS_15FloatRoundStyleE2EfEENS1_15EpilogueDefaultEEEEEvvEEEEvNT_6ParamsE --------------------------
	.section	.nv.constant0._ZN7cutlass13device_kernelINS_4gemm6kernel13GemmUniversalIN4cute5tupleIJiiiiEEENS1_10collective13CollectiveMmaINS1_39MainloopSm90TmaGmmaRmemAWarpSpecializedILi3ENS5_IJNS4_1CILi1EEESB_SB_EEENS1_32KernelTmaWarpSpecializedPingpongEEENS5_IJNSA_ILi64EEESF_NSA_ILi128EEEEEEfNS5_IJSB_llEEEfNS5_IJlSB_lEEENS4_8TiledMMAINS4_8MMA_AtomIJNS4_4SM904GMMA29MMA_64x64x8_F32TF32TF32_RS_TNILNSN_7ScaleInE1ELSP_1EEEEEENS4_6LayoutISC_NS5_IJNSA_ILi0EEEST_ST_EEEEENS5_IJNS4_10UnderscoreESW_SW_EEEEENS4_13SM90_TMA_LOADENS4_14ComposedLayoutINS4_7SwizzleILi1ELi4ELi3EEENS4_18smem_ptr_flag_bitsILi32EEENSS_INS5_IJNSA_ILi8EEES15_EEENS5_IJSB_S15_EEEEEEENS4_9Copy_AtomIJNS4_39AutoVectorizingCopyWithAssumedAlignmentILi128EEEfEEENS4_8identityESZ_NS10_INS11_ILi3ELi4ELi3EEES14_NSS_INS5_IJS15_NSA_ILi32EEEEEENS5_IJS1G_SB_EEEEEEEvS1E_EENS_8epilogue10collective6detail29Sm90TmaWarpSpecializedAdapterINS1N_15DefaultEpilogueIfSJ_SJ_NS1M_6thread17LinearCombinationIfLi1EffLNS1R_9ScaleType4KindE0ELNS_15FloatRoundStyleE2EfEENS1_15EpilogueDefaultEEEEEvvEEEEvNT_6ParamsE,"a",@progbits
	.sectionflags	@""
	.align	4
.nv.constant0._ZN7cutlass13device_kernelINS_4gemm6kernel13GemmUniversalIN4cute5tupleIJiiiiEEENS1_10collective13CollectiveMmaINS1_39MainloopSm90TmaGmmaRmemAWarpSpecializedILi3ENS5_IJNS4_1CILi1EEESB_SB_EEENS1_32KernelTmaWarpSpecializedPingpongEEENS5_IJNSA_ILi64EEESF_NSA_ILi128EEEEEEfNS5_IJSB_llEEEfNS5_IJlSB_lEEENS4_8TiledMMAINS4_8MMA_AtomIJNS4_4SM904GMMA29MMA_64x64x8_F32TF32TF32_RS_TNILNSN_7ScaleInE1ELSP_1EEEEEENS4_6LayoutISC_NS5_IJNSA_ILi0EEEST_ST_EEEEENS5_IJNS4_10UnderscoreESW_SW_EEEEENS4_13SM90_TMA_LOADENS4_14ComposedLayoutINS4_7SwizzleILi1ELi4ELi3EEENS4_18smem_ptr_flag_bitsILi32EEENSS_INS5_IJNSA_ILi8EEES15_EEENS5_IJSB_S15_EEEEEEENS4_9Copy_AtomIJNS4_39AutoVectorizingCopyWithAssumedAlignmentILi128EEEfEEENS4_8identityESZ_NS10_INS11_ILi3ELi4ELi3EEES14_NSS_INS5_IJS15_NSA_ILi32EEEEEENS5_IJS1G_SB_EEEEEEEvS1E_EENS_8epilogue10collective6detail29Sm90TmaWarpSpecializedAdapterINS1N_15DefaultEpilogueIfSJ_SJ_NS1M_6thread17LinearCombinationIfLi1EffLNS1R_9ScaleType4KindE0ELNS_15FloatRoundStyleE2EfEENS1_15EpilogueDefaultEEEEEvvEEEEvNT_6ParamsE:
	.zero		1664


//--------------------- SYMBOLS --------------------------

	.type		.nv.reservedSmem.offset0,@object
	.size		.nv.reservedSmem.offset0,0x4
	.type		__assertfail,@function
